//
// Generated by NVIDIA NVVM Compiler
//
// Compiler Build ID: CL-36424714
// Cuda compilation tools, release 13.0, V13.0.88
// Based on NVVM 20.0.0
//

.version 9.0
.target sm_100
.address_size 64

	// .globl	_Z11move_kernelPdS_S_S_Pii
.extern .func  (.param .b32 func_retval0) vprintf
(
	.param .b64 vprintf_param_0,
	.param .b64 vprintf_param_1
)
;
.global .align 1 .b8 _ZN34_INTERNAL_e4456a04_4_k_cu_b2e54c314cuda3std3__45__cpo5beginE[1];
.global .align 1 .b8 _ZN34_INTERNAL_e4456a04_4_k_cu_b2e54c314cuda3std3__45__cpo3endE[1];
.global .align 1 .b8 _ZN34_INTERNAL_e4456a04_4_k_cu_b2e54c314cuda3std3__45__cpo6cbeginE[1];
.global .align 1 .b8 _ZN34_INTERNAL_e4456a04_4_k_cu_b2e54c314cuda3std3__45__cpo4cendE[1];
.global .align 1 .b8 _ZN34_INTERNAL_e4456a04_4_k_cu_b2e54c314cuda3std3__45__cpo6rbeginE[1];
.global .align 1 .b8 _ZN34_INTERNAL_e4456a04_4_k_cu_b2e54c314cuda3std3__45__cpo4rendE[1];
.global .align 1 .b8 _ZN34_INTERNAL_e4456a04_4_k_cu_b2e54c314cuda3std3__45__cpo7crbeginE[1];
.global .align 1 .b8 _ZN34_INTERNAL_e4456a04_4_k_cu_b2e54c314cuda3std3__45__cpo5crendE[1];
.global .align 1 .b8 _ZN34_INTERNAL_e4456a04_4_k_cu_b2e54c314cuda3std3__436_GLOBAL__N__e4456a04_4_k_cu_b2e54c316ignoreE[1];
.global .align 1 .b8 _ZN34_INTERNAL_e4456a04_4_k_cu_b2e54c314cuda3std3__419piecewise_constructE[1];
.global .align 1 .b8 _ZN34_INTERNAL_e4456a04_4_k_cu_b2e54c314cuda3std3__48in_placeE[1];
.global .align 1 .b8 _ZN34_INTERNAL_e4456a04_4_k_cu_b2e54c314cuda3std3__420unreachable_sentinelE[1];
.global .align 1 .b8 _ZN34_INTERNAL_e4456a04_4_k_cu_b2e54c314cuda3std3__47nulloptE[1];
.global .align 1 .b8 _ZN34_INTERNAL_e4456a04_4_k_cu_b2e54c314cuda3std3__48unexpectE[1];
.global .align 1 .b8 _ZN34_INTERNAL_e4456a04_4_k_cu_b2e54c314cuda3std6ranges3__45__cpo4swapE[1];
.global .align 1 .b8 _ZN34_INTERNAL_e4456a04_4_k_cu_b2e54c314cuda3std6ranges3__45__cpo9iter_moveE[1];
.global .align 1 .b8 _ZN34_INTERNAL_e4456a04_4_k_cu_b2e54c314cuda3std6ranges3__45__cpo5beginE[1];
.global .align 1 .b8 _ZN34_INTERNAL_e4456a04_4_k_cu_b2e54c314cuda3std6ranges3__45__cpo3endE[1];
.global .align 1 .b8 _ZN34_INTERNAL_e4456a04_4_k_cu_b2e54c314cuda3std6ranges3__45__cpo6cbeginE[1];
.global .align 1 .b8 _ZN34_INTERNAL_e4456a04_4_k_cu_b2e54c314cuda3std6ranges3__45__cpo4cendE[1];
.global .align 1 .b8 _ZN34_INTERNAL_e4456a04_4_k_cu_b2e54c314cuda3std6ranges3__45__cpo7advanceE[1];
.global .align 1 .b8 _ZN34_INTERNAL_e4456a04_4_k_cu_b2e54c314cuda3std6ranges3__45__cpo9iter_swapE[1];
.global .align 1 .b8 _ZN34_INTERNAL_e4456a04_4_k_cu_b2e54c314cuda3std6ranges3__45__cpo4nextE[1];
.global .align 1 .b8 _ZN34_INTERNAL_e4456a04_4_k_cu_b2e54c314cuda3std6ranges3__45__cpo4prevE[1];
.global .align 1 .b8 _ZN34_INTERNAL_e4456a04_4_k_cu_b2e54c314cuda3std6ranges3__45__cpo4dataE[1];
.global .align 1 .b8 _ZN34_INTERNAL_e4456a04_4_k_cu_b2e54c314cuda3std6ranges3__45__cpo5cdataE[1];
.global .align 1 .b8 _ZN34_INTERNAL_e4456a04_4_k_cu_b2e54c314cuda3std6ranges3__45__cpo4sizeE[1];
.global .align 1 .b8 _ZN34_INTERNAL_e4456a04_4_k_cu_b2e54c314cuda3std6ranges3__45__cpo5ssizeE[1];
.global .align 1 .b8 _ZN34_INTERNAL_e4456a04_4_k_cu_b2e54c314cuda3std6ranges3__45__cpo8distanceE[1];
.global .align 1 .b8 _ZN34_INTERNAL_e4456a04_4_k_cu_b2e54c316thrust24THRUST_300001_SM_1000_NS8cuda_cub3parE[1];
.global .align 1 .b8 _ZN34_INTERNAL_e4456a04_4_k_cu_b2e54c316thrust24THRUST_300001_SM_1000_NS8cuda_cub10par_nosyncE[1];
.global .align 1 .b8 _ZN34_INTERNAL_e4456a04_4_k_cu_b2e54c316thrust24THRUST_300001_SM_1000_NS6system6detail10sequential3seqE[1];
.global .align 1 .b8 _ZN34_INTERNAL_e4456a04_4_k_cu_b2e54c316thrust24THRUST_300001_SM_1000_NS12placeholders2_1E[1];
.global .align 1 .b8 _ZN34_INTERNAL_e4456a04_4_k_cu_b2e54c316thrust24THRUST_300001_SM_1000_NS12placeholders2_2E[1];
.global .align 1 .b8 _ZN34_INTERNAL_e4456a04_4_k_cu_b2e54c316thrust24THRUST_300001_SM_1000_NS12placeholders2_3E[1];
.global .align 1 .b8 _ZN34_INTERNAL_e4456a04_4_k_cu_b2e54c316thrust24THRUST_300001_SM_1000_NS12placeholders2_4E[1];
.global .align 1 .b8 _ZN34_INTERNAL_e4456a04_4_k_cu_b2e54c316thrust24THRUST_300001_SM_1000_NS12placeholders2_5E[1];
.global .align 1 .b8 _ZN34_INTERNAL_e4456a04_4_k_cu_b2e54c316thrust24THRUST_300001_SM_1000_NS12placeholders2_6E[1];
.global .align 1 .b8 _ZN34_INTERNAL_e4456a04_4_k_cu_b2e54c316thrust24THRUST_300001_SM_1000_NS12placeholders2_7E[1];
.global .align 1 .b8 _ZN34_INTERNAL_e4456a04_4_k_cu_b2e54c316thrust24THRUST_300001_SM_1000_NS12placeholders2_8E[1];
.global .align 1 .b8 _ZN34_INTERNAL_e4456a04_4_k_cu_b2e54c316thrust24THRUST_300001_SM_1000_NS12placeholders2_9E[1];
.global .align 1 .b8 _ZN34_INTERNAL_e4456a04_4_k_cu_b2e54c316thrust24THRUST_300001_SM_1000_NS12placeholders3_10E[1];
.global .align 1 .b8 _ZN34_INTERNAL_e4456a04_4_k_cu_b2e54c316thrust24THRUST_300001_SM_1000_NS3seqE[1];
.global .align 1 .b8 $str$1[11] = {37, 100, 44, 32, 37, 102, 32, 37, 102, 10};

.visible .entry _Z11move_kernelPdS_S_S_Pii(
	.param .u64 .ptr .align 1 _Z11move_kernelPdS_S_S_Pii_param_0,
	.param .u64 .ptr .align 1 _Z11move_kernelPdS_S_S_Pii_param_1,
	.param .u64 .ptr .align 1 _Z11move_kernelPdS_S_S_Pii_param_2,
	.param .u64 .ptr .align 1 _Z11move_kernelPdS_S_S_Pii_param_3,
	.param .u64 .ptr .align 1 _Z11move_kernelPdS_S_S_Pii_param_4,
	.param .u32 _Z11move_kernelPdS_S_S_Pii_param_5
)
{
	.local .align 8 .b8 	__local_depot0[24];
	.reg .b64 	%SP;
	.reg .b64 	%SPL;
	.reg .pred 	%p<6>;
	.reg .b32 	%r<11>;
	.reg .b64 	%rd<26>;
	.reg .b64 	%fd<25>;

	mov.u64 	%SPL, __local_depot0;
	cvta.local.u64 	%SP, %SPL;
	ld.param.u64 	%rd7, [_Z11move_kernelPdS_S_S_Pii_param_0];
	ld.param.u64 	%rd11, [_Z11move_kernelPdS_S_S_Pii_param_1];
	ld.param.u64 	%rd8, [_Z11move_kernelPdS_S_S_Pii_param_2];
	ld.param.u64 	%rd9, [_Z11move_kernelPdS_S_S_Pii_param_3];
	ld.param.u64 	%rd10, [_Z11move_kernelPdS_S_S_Pii_param_4];
	ld.param.u32 	%r2, [_Z11move_kernelPdS_S_S_Pii_param_5];
	cvta.to.global.u64 	%rd1, %rd11;
	mov.u32 	%r3, %ntid.x;
	mov.u32 	%r4, %ctaid.x;
	mov.u32 	%r5, %tid.x;
	mad.lo.s32 	%r1, %r3, %r4, %r5;
	setp.ge.u32 	%p1, %r1, %r2;
	@%p1 bra 	$L__BB0_11;
	cvta.to.global.u64 	%rd12, %rd7;
	cvta.to.global.u64 	%rd13, %rd10;
	mul.wide.u32 	%rd14, %r1, 4;
	add.s64 	%rd2, %rd13, %rd14;
	ld.global.u32 	%r6, [%rd2];
	mul.wide.u32 	%rd15, %r1, 8;
	add.s64 	%rd3, %rd12, %rd15;
	setp.eq.s32 	%p2, %r6, 2;
	@%p2 bra 	$L__BB0_4;
	setp.ne.s32 	%p3, %r6, 1;
	@%p3 bra 	$L__BB0_5;
	mov.b32 	%r8, 2;
	st.global.u32 	[%rd2], %r8;
	add.s64 	%rd17, %rd1, %rd15;
	ld.global.f64 	%fd24, [%rd17];
	bra.uni 	$L__BB0_10;
$L__BB0_4:
	mov.b32 	%r7, 3;
	st.global.u32 	[%rd2], %r7;
$L__BB0_5:
	ld.global.f64 	%fd10, [%rd3];
	cvta.to.global.u64 	%rd18, %rd8;
	add.s64 	%rd4, %rd18, %rd15;
	ld.global.f64 	%fd23, [%rd4];
	add.f64 	%fd11, %fd10, %fd23;
	abs.f64 	%fd12, %fd11;
	setp.leu.f64 	%p4, %fd12, 0d408F400000000000;
	@%p4 bra 	$L__BB0_7;
	neg.f64 	%fd23, %fd23;
	st.global.f64 	[%rd4], %fd23;
$L__BB0_7:
	add.s64 	%rd5, %rd1, %rd15;
	ld.global.f64 	%fd13, [%rd5];
	cvta.to.global.u64 	%rd21, %rd9;
	add.s64 	%rd6, %rd21, %rd15;
	ld.global.f64 	%fd5, [%rd6];
	add.f64 	%fd14, %fd13, %fd5;
	abs.f64 	%fd15, %fd14;
	setp.leu.f64 	%p5, %fd15, 0d408F400000000000;
	@%p5 bra 	$L__BB0_9;
	neg.f64 	%fd16, %fd5;
	st.global.f64 	[%rd6], %fd16;
	ld.global.f64 	%fd23, [%rd4];
$L__BB0_9:
	ld.global.f64 	%fd17, [%rd3];
	add.f64 	%fd18, %fd23, %fd17;
	st.global.f64 	[%rd3], %fd18;
	ld.global.f64 	%fd19, [%rd6];
	ld.global.f64 	%fd20, [%rd5];
	add.f64 	%fd24, %fd19, %fd20;
	st.global.f64 	[%rd5], %fd24;
$L__BB0_10:
	add.u64 	%rd22, %SP, 0;
	add.u64 	%rd23, %SPL, 0;
	ld.global.f64 	%fd21, [%rd3];
	st.local.u32 	[%rd23], %r1;
	st.local.f64 	[%rd23+8], %fd21;
	st.local.f64 	[%rd23+16], %fd24;
	mov.u64 	%rd24, $str$1;
	cvta.global.u64 	%rd25, %rd24;
	{ // callseq 0, 0
	.param .b64 param0;
	st.param.b64 	[param0], %rd25;
	.param .b64 param1;
	st.param.b64 	[param1], %rd22;
	.param .b32 retval0;
	call.uni (retval0), 
	vprintf, 
	(
	param0, 
	param1
	);
	ld.param.b32 	%r9, [retval0];
	} // callseq 0
$L__BB0_11:
	ret;

}
	// .globl	_Z7kernel1PdS_
.visible .entry _Z7kernel1PdS_(
	.param .u64 .ptr .align 1 _Z7kernel1PdS__param_0,
	.param .u64 .ptr .align 1 _Z7kernel1PdS__param_1
)
{
	.reg .b32 	%r<5>;
	.reg .b64 	%rd<8>;
	.reg .b64 	%fd<4>;

	ld.param.u64 	%rd1, [_Z7kernel1PdS__param_0];
	ld.param.u64 	%rd2, [_Z7kernel1PdS__param_1];
	cvta.to.global.u64 	%rd3, %rd1;
	cvta.to.global.u64 	%rd4, %rd2;
	mov.u32 	%r1, %ntid.x;
	mov.u32 	%r2, %ctaid.x;
	mov.u32 	%r3, %tid.x;
	mad.lo.s32 	%r4, %r1, %r2, %r3;
	mul.wide.u32 	%rd5, %r4, 8;
	add.s64 	%rd6, %rd4, %rd5;
	ld.global.f64 	%fd1, [%rd6];
	add.s64 	%rd7, %rd3, %rd5;
	ld.global.f64 	%fd2, [%rd7];
	add.f64 	%fd3, %fd1, %fd2;
	st.global.f64 	[%rd7], %fd3;
	ret;

}
	// .globl	_ZN3cub18CUB_300001_SM_10006detail11EmptyKernelIvEEvv
.visible .entry _ZN3cub18CUB_300001_SM_10006detail11EmptyKernelIvEEvv()
{


	ret;

}
	// .globl	_ZN3cub18CUB_300001_SM_10006detail8for_each13static_kernelINS2_12policy_hub_t12policy_500_tEmN6thrust24THRUST_300001_SM_1000_NS8cuda_cub6__fill7functorINS7_6detail15normal_iteratorINS7_10device_ptrIdEEEEdEEEEvT0_T1_
.visible .entry _ZN3cub18CUB_300001_SM_10006detail8for_each13static_kernelINS2_12policy_hub_t12policy_500_tEmN6thrust24THRUST_300001_SM_1000_NS8cuda_cub6__fill7functorINS7_6detail15normal_iteratorINS7_10device_ptrIdEEEEdEEEEvT0_T1_(
	.param .u64 _ZN3cub18CUB_300001_SM_10006detail8for_each13static_kernelINS2_12policy_hub_t12policy_500_tEmN6thrust24THRUST_300001_SM_1000_NS8cuda_cub6__fill7functorINS7_6detail15normal_iteratorINS7_10device_ptrIdEEEEdEEEEvT0_T1__param_0,
	.param .align 8 .b8 _ZN3cub18CUB_300001_SM_10006detail8for_each13static_kernelINS2_12policy_hub_t12policy_500_tEmN6thrust24THRUST_300001_SM_1000_NS8cuda_cub6__fill7functorINS7_6detail15normal_iteratorINS7_10device_ptrIdEEEEdEEEEvT0_T1__param_1[16]
)
.maxntid 256
{
	.reg .pred 	%p<4>;
	.reg .b32 	%r<5>;
	.reg .b64 	%rd<16>;
	.reg .b64 	%fd<3>;

	ld.param.f64 	%fd2, [_ZN3cub18CUB_300001_SM_10006detail8for_each13static_kernelINS2_12policy_hub_t12policy_500_tEmN6thrust24THRUST_300001_SM_1000_NS8cuda_cub6__fill7functorINS7_6detail15normal_iteratorINS7_10device_ptrIdEEEEdEEEEvT0_T1__param_1+8];
	ld.param.u64 	%rd4, [_ZN3cub18CUB_300001_SM_10006detail8for_each13static_kernelINS2_12policy_hub_t12policy_500_tEmN6thrust24THRUST_300001_SM_1000_NS8cuda_cub6__fill7functorINS7_6detail15normal_iteratorINS7_10device_ptrIdEEEEdEEEEvT0_T1__param_1];
	ld.param.u64 	%rd5, [_ZN3cub18CUB_300001_SM_10006detail8for_each13static_kernelINS2_12policy_hub_t12policy_500_tEmN6thrust24THRUST_300001_SM_1000_NS8cuda_cub6__fill7functorINS7_6detail15normal_iteratorINS7_10device_ptrIdEEEEdEEEEvT0_T1__param_0];
	mov.u32 	%r2, %ctaid.x;
	mul.wide.u32 	%rd1, %r2, 512;
	sub.s64 	%rd2, %rd5, %rd1;
	setp.lt.u64 	%p1, %rd2, 512;
	@%p1 bra 	$L__BB3_2;
	mov.u32 	%r4, %tid.x;
	cvta.to.global.u64 	%rd11, %rd4;
	cvt.u64.u32 	%rd12, %r4;
	add.s64 	%rd13, %rd1, %rd12;
	shl.b64 	%rd14, %rd13, 3;
	add.s64 	%rd15, %rd11, %rd14;
	st.global.f64 	[%rd15], %fd2;
	st.global.f64 	[%rd15+2048], %fd2;
	bra.uni 	$L__BB3_6;
$L__BB3_2:
	cvta.to.global.u64 	%rd6, %rd4;
	mov.u32 	%r1, %tid.x;
	cvt.u64.u32 	%rd7, %r1;
	setp.le.u64 	%p2, %rd2, %rd7;
	add.s64 	%rd8, %rd1, %rd7;
	shl.b64 	%rd9, %rd8, 3;
	add.s64 	%rd3, %rd6, %rd9;
	@%p2 bra 	$L__BB3_4;
	st.global.f64 	[%rd3], %fd2;
$L__BB3_4:
	add.s32 	%r3, %r1, 256;
	cvt.u64.u32 	%rd10, %r3;
	setp.le.u64 	%p3, %rd2, %rd10;
	@%p3 bra 	$L__BB3_6;
	st.global.f64 	[%rd3+2048], %fd2;
$L__BB3_6:
	ret;

}
	// .globl	_ZN3cub18CUB_300001_SM_10006detail8for_each13static_kernelINS2_12policy_hub_t12policy_500_tEmN6thrust24THRUST_300001_SM_1000_NS8cuda_cub20__uninitialized_fill7functorINS7_10device_ptrIdEEdEEEEvT0_T1_
.visible .entry _ZN3cub18CUB_300001_SM_10006detail8for_each13static_kernelINS2_12policy_hub_t12policy_500_tEmN6thrust24THRUST_300001_SM_1000_NS8cuda_cub20__uninitialized_fill7functorINS7_10device_ptrIdEEdEEEEvT0_T1_(
	.param .u64 _ZN3cub18CUB_300001_SM_10006detail8for_each13static_kernelINS2_12policy_hub_t12policy_500_tEmN6thrust24THRUST_300001_SM_1000_NS8cuda_cub20__uninitialized_fill7functorINS7_10device_ptrIdEEdEEEEvT0_T1__param_0,
	.param .align 8 .b8 _ZN3cub18CUB_300001_SM_10006detail8for_each13static_kernelINS2_12policy_hub_t12policy_500_tEmN6thrust24THRUST_300001_SM_1000_NS8cuda_cub20__uninitialized_fill7functorINS7_10device_ptrIdEEdEEEEvT0_T1__param_1[16]
)
.maxntid 256
{
	.reg .pred 	%p<4>;
	.reg .b32 	%r<5>;
	.reg .b64 	%rd<16>;
	.reg .b64 	%fd<3>;

	ld.param.f64 	%fd2, [_ZN3cub18CUB_300001_SM_10006detail8for_each13static_kernelINS2_12policy_hub_t12policy_500_tEmN6thrust24THRUST_300001_SM_1000_NS8cuda_cub20__uninitialized_fill7functorINS7_10device_ptrIdEEdEEEEvT0_T1__param_1+8];
	ld.param.u64 	%rd4, [_ZN3cub18CUB_300001_SM_10006detail8for_each13static_kernelINS2_12policy_hub_t12policy_500_tEmN6thrust24THRUST_300001_SM_1000_NS8cuda_cub20__uninitialized_fill7functorINS7_10device_ptrIdEEdEEEEvT0_T1__param_1];
	ld.param.u64 	%rd5, [_ZN3cub18CUB_300001_SM_10006detail8for_each13static_kernelINS2_12policy_hub_t12policy_500_tEmN6thrust24THRUST_300001_SM_1000_NS8cuda_cub20__uninitialized_fill7functorINS7_10device_ptrIdEEdEEEEvT0_T1__param_0];
	mov.u32 	%r2, %ctaid.x;
	mul.wide.u32 	%rd1, %r2, 512;
	sub.s64 	%rd2, %rd5, %rd1;
	setp.lt.u64 	%p1, %rd2, 512;
	@%p1 bra 	$L__BB4_2;
	mov.u32 	%r4, %tid.x;
	cvta.to.global.u64 	%rd11, %rd4;
	cvt.u64.u32 	%rd12, %r4;
	add.s64 	%rd13, %rd1, %rd12;
	shl.b64 	%rd14, %rd13, 3;
	add.s64 	%rd15, %rd11, %rd14;
	st.global.f64 	[%rd15], %fd2;
	st.global.f64 	[%rd15+2048], %fd2;
	bra.uni 	$L__BB4_6;
$L__BB4_2:
	cvta.to.global.u64 	%rd6, %rd4;
	mov.u32 	%r1, %tid.x;
	cvt.u64.u32 	%rd7, %r1;
	setp.le.u64 	%p2, %rd2, %rd7;
	add.s64 	%rd8, %rd1, %rd7;
	shl.b64 	%rd9, %rd8, 3;
	add.s64 	%rd3, %rd6, %rd9;
	@%p2 bra 	$L__BB4_4;
	st.global.f64 	[%rd3], %fd2;
$L__BB4_4:
	add.s32 	%r3, %r1, 256;
	cvt.u64.u32 	%rd10, %r3;
	setp.le.u64 	%p3, %rd2, %rd10;
	@%p3 bra 	$L__BB4_6;
	st.global.f64 	[%rd3+2048], %fd2;
$L__BB4_6:
	ret;

}
	// .globl	_ZN3cub18CUB_300001_SM_10006detail8for_each13static_kernelINS2_12policy_hub_t12policy_500_tElN6thrust24THRUST_300001_SM_1000_NS8cuda_cub6__fill7functorINS7_6detail15normal_iteratorINS7_10device_ptrIdEEEEdEEEEvT0_T1_
.visible .entry _ZN3cub18CUB_300001_SM_10006detail8for_each13static_kernelINS2_12policy_hub_t12policy_500_tElN6thrust24THRUST_300001_SM_1000_NS8cuda_cub6__fill7functorINS7_6detail15normal_iteratorINS7_10device_ptrIdEEEEdEEEEvT0_T1_(
	.param .u64 _ZN3cub18CUB_300001_SM_10006detail8for_each13static_kernelINS2_12policy_hub_t12policy_500_tElN6thrust24THRUST_300001_SM_1000_NS8cuda_cub6__fill7functorINS7_6detail15normal_iteratorINS7_10device_ptrIdEEEEdEEEEvT0_T1__param_0,
	.param .align 8 .b8 _ZN3cub18CUB_300001_SM_10006detail8for_each13static_kernelINS2_12policy_hub_t12policy_500_tElN6thrust24THRUST_300001_SM_1000_NS8cuda_cub6__fill7functorINS7_6detail15normal_iteratorINS7_10device_ptrIdEEEEdEEEEvT0_T1__param_1[16]
)
.maxntid 256
{
	.reg .pred 	%p<4>;
	.reg .b32 	%r<5>;
	.reg .b64 	%rd<17>;
	.reg .b64 	%fd<3>;

	ld.param.f64 	%fd2, [_ZN3cub18CUB_300001_SM_10006detail8for_each13static_kernelINS2_12policy_hub_t12policy_500_tElN6thrust24THRUST_300001_SM_1000_NS8cuda_cub6__fill7functorINS7_6detail15normal_iteratorINS7_10device_ptrIdEEEEdEEEEvT0_T1__param_1+8];
	ld.param.u64 	%rd5, [_ZN3cub18CUB_300001_SM_10006detail8for_each13static_kernelINS2_12policy_hub_t12policy_500_tElN6thrust24THRUST_300001_SM_1000_NS8cuda_cub6__fill7functorINS7_6detail15normal_iteratorINS7_10device_ptrIdEEEEdEEEEvT0_T1__param_1];
	ld.param.u64 	%rd6, [_ZN3cub18CUB_300001_SM_10006detail8for_each13static_kernelINS2_12policy_hub_t12policy_500_tElN6thrust24THRUST_300001_SM_1000_NS8cuda_cub6__fill7functorINS7_6detail15normal_iteratorINS7_10device_ptrIdEEEEdEEEEvT0_T1__param_0];
	mov.u32 	%r2, %ctaid.x;
	mul.wide.u32 	%rd1, %r2, 512;
	sub.s64 	%rd2, %rd6, %rd1;
	setp.lt.s64 	%p1, %rd2, 512;
	@%p1 bra 	$L__BB5_2;
	mov.u32 	%r4, %tid.x;
	cvta.to.global.u64 	%rd12, %rd5;
	cvt.u64.u32 	%rd13, %r4;
	add.s64 	%rd14, %rd1, %rd13;
	shl.b64 	%rd15, %rd14, 3;
	add.s64 	%rd16, %rd12, %rd15;
	st.global.f64 	[%rd16], %fd2;
	st.global.f64 	[%rd16+2048], %fd2;
	bra.uni 	$L__BB5_6;
$L__BB5_2:
	cvta.to.global.u64 	%rd7, %rd5;
	mov.u32 	%r1, %tid.x;
	cvt.s64.s32 	%rd3, %rd2;
	cvt.u64.u32 	%rd8, %r1;
	setp.le.s64 	%p2, %rd3, %rd8;
	add.s64 	%rd9, %rd1, %rd8;
	shl.b64 	%rd10, %rd9, 3;
	add.s64 	%rd4, %rd7, %rd10;
	@%p2 bra 	$L__BB5_4;
	st.global.f64 	[%rd4], %fd2;
$L__BB5_4:
	add.s32 	%r3, %r1, 256;
	cvt.u64.u32 	%rd11, %r3;
	setp.le.s64 	%p3, %rd3, %rd11;
	@%p3 bra 	$L__BB5_6;
	st.global.f64 	[%rd4+2048], %fd2;
$L__BB5_6:
	ret;

}
	// .globl	_ZN3cub18CUB_300001_SM_10006detail8for_each13static_kernelINS2_12policy_hub_t12policy_500_tEmN6thrust24THRUST_300001_SM_1000_NS8cuda_cub6__fill7functorINS7_6detail15normal_iteratorINS7_10device_ptrIiEEEEiEEEEvT0_T1_
.visible .entry _ZN3cub18CUB_300001_SM_10006detail8for_each13static_kernelINS2_12policy_hub_t12policy_500_tEmN6thrust24THRUST_300001_SM_1000_NS8cuda_cub6__fill7functorINS7_6detail15normal_iteratorINS7_10device_ptrIiEEEEiEEEEvT0_T1_(
	.param .u64 _ZN3cub18CUB_300001_SM_10006detail8for_each13static_kernelINS2_12policy_hub_t12policy_500_tEmN6thrust24THRUST_300001_SM_1000_NS8cuda_cub6__fill7functorINS7_6detail15normal_iteratorINS7_10device_ptrIiEEEEiEEEEvT0_T1__param_0,
	.param .align 8 .b8 _ZN3cub18CUB_300001_SM_10006detail8for_each13static_kernelINS2_12policy_hub_t12policy_500_tEmN6thrust24THRUST_300001_SM_1000_NS8cuda_cub6__fill7functorINS7_6detail15normal_iteratorINS7_10device_ptrIiEEEEiEEEEvT0_T1__param_1[16]
)
.maxntid 256
{
	.reg .pred 	%p<4>;
	.reg .b16 	%rs<5>;
	.reg .b32 	%r<12>;
	.reg .b64 	%rd<16>;

	ld.param.u32 	%r3, [_ZN3cub18CUB_300001_SM_10006detail8for_each13static_kernelINS2_12policy_hub_t12policy_500_tEmN6thrust24THRUST_300001_SM_1000_NS8cuda_cub6__fill7functorINS7_6detail15normal_iteratorINS7_10device_ptrIiEEEEiEEEEvT0_T1__param_1+8];
	ld.param.u64 	%rd4, [_ZN3cub18CUB_300001_SM_10006detail8for_each13static_kernelINS2_12policy_hub_t12policy_500_tEmN6thrust24THRUST_300001_SM_1000_NS8cuda_cub6__fill7functorINS7_6detail15normal_iteratorINS7_10device_ptrIiEEEEiEEEEvT0_T1__param_1];
	ld.param.u64 	%rd5, [_ZN3cub18CUB_300001_SM_10006detail8for_each13static_kernelINS2_12policy_hub_t12policy_500_tEmN6thrust24THRUST_300001_SM_1000_NS8cuda_cub6__fill7functorINS7_6detail15normal_iteratorINS7_10device_ptrIiEEEEiEEEEvT0_T1__param_0];
	mov.u32 	%r9, %ctaid.x;
	mul.wide.u32 	%rd1, %r9, 512;
	sub.s64 	%rd2, %rd5, %rd1;
	setp.lt.u64 	%p1, %rd2, 512;
	@%p1 bra 	$L__BB6_2;
	mov.u32 	%r11, %tid.x;
	cvta.to.global.u64 	%rd11, %rd4;
	cvt.u64.u32 	%rd12, %r11;
	add.s64 	%rd13, %rd1, %rd12;
	shl.b64 	%rd14, %rd13, 2;
	add.s64 	%rd15, %rd11, %rd14;
	st.global.u32 	[%rd15], %r3;
	st.global.u32 	[%rd15+1024], %r3;
	bra.uni 	$L__BB6_6;
$L__BB6_2:
	cvta.to.global.u64 	%rd6, %rd4;
	mov.u32 	%r2, %tid.x;
	cvt.u64.u32 	%rd7, %r2;
	setp.le.u64 	%p2, %rd2, %rd7;
	add.s64 	%rd8, %rd1, %rd7;
	shl.b64 	%rd9, %rd8, 2;
	add.s64 	%rd3, %rd6, %rd9;
	@%p2 bra 	$L__BB6_4;
	st.global.u32 	[%rd3], %r3;
$L__BB6_4:
	add.s32 	%r10, %r2, 256;
	cvt.u64.u32 	%rd10, %r10;
	setp.le.u64 	%p3, %rd2, %rd10;
	@%p3 bra 	$L__BB6_6;
	st.global.u32 	[%rd3+1024], %r3;
$L__BB6_6:
	ret;

}
	// .globl	_ZN3cub18CUB_300001_SM_10006detail8for_each13static_kernelINS2_12policy_hub_t12policy_500_tEmN6thrust24THRUST_300001_SM_1000_NS8cuda_cub20__uninitialized_fill7functorINS7_10device_ptrIiEEiEEEEvT0_T1_
.visible .entry _ZN3cub18CUB_300001_SM_10006detail8for_each13static_kernelINS2_12policy_hub_t12policy_500_tEmN6thrust24THRUST_300001_SM_1000_NS8cuda_cub20__uninitialized_fill7functorINS7_10device_ptrIiEEiEEEEvT0_T1_(
	.param .u64 _ZN3cub18CUB_300001_SM_10006detail8for_each13static_kernelINS2_12policy_hub_t12policy_500_tEmN6thrust24THRUST_300001_SM_1000_NS8cuda_cub20__uninitialized_fill7functorINS7_10device_ptrIiEEiEEEEvT0_T1__param_0,
	.param .align 8 .b8 _ZN3cub18CUB_300001_SM_10006detail8for_each13static_kernelINS2_12policy_hub_t12policy_500_tEmN6thrust24THRUST_300001_SM_1000_NS8cuda_cub20__uninitialized_fill7functorINS7_10device_ptrIiEEiEEEEvT0_T1__param_1[16]
)
.maxntid 256
{
	.reg .pred 	%p<4>;
	.reg .b16 	%rs<5>;
	.reg .b32 	%r<12>;
	.reg .b64 	%rd<16>;

	ld.param.u32 	%r3, [_ZN3cub18CUB_300001_SM_10006detail8for_each13static_kernelINS2_12policy_hub_t12policy_500_tEmN6thrust24THRUST_300001_SM_1000_NS8cuda_cub20__uninitialized_fill7functorINS7_10device_ptrIiEEiEEEEvT0_T1__param_1+8];
	ld.param.u64 	%rd4, [_ZN3cub18CUB_300001_SM_10006detail8for_each13static_kernelINS2_12policy_hub_t12policy_500_tEmN6thrust24THRUST_300001_SM_1000_NS8cuda_cub20__uninitialized_fill7functorINS7_10device_ptrIiEEiEEEEvT0_T1__param_1];
	ld.param.u64 	%rd5, [_ZN3cub18CUB_300001_SM_10006detail8for_each13static_kernelINS2_12policy_hub_t12policy_500_tEmN6thrust24THRUST_300001_SM_1000_NS8cuda_cub20__uninitialized_fill7functorINS7_10device_ptrIiEEiEEEEvT0_T1__param_0];
	mov.u32 	%r9, %ctaid.x;
	mul.wide.u32 	%rd1, %r9, 512;
	sub.s64 	%rd2, %rd5, %rd1;
	setp.lt.u64 	%p1, %rd2, 512;
	@%p1 bra 	$L__BB7_2;
	mov.u32 	%r11, %tid.x;
	cvta.to.global.u64 	%rd11, %rd4;
	cvt.u64.u32 	%rd12, %r11;
	add.s64 	%rd13, %rd1, %rd12;
	shl.b64 	%rd14, %rd13, 2;
	add.s64 	%rd15, %rd11, %rd14;
	st.global.u32 	[%rd15], %r3;
	st.global.u32 	[%rd15+1024], %r3;
	bra.uni 	$L__BB7_6;
$L__BB7_2:
	cvta.to.global.u64 	%rd6, %rd4;
	mov.u32 	%r2, %tid.x;
	cvt.u64.u32 	%rd7, %r2;
	setp.le.u64 	%p2, %rd2, %rd7;
	add.s64 	%rd8, %rd1, %rd7;
	shl.b64 	%rd9, %rd8, 2;
	add.s64 	%rd3, %rd6, %rd9;
	@%p2 bra 	$L__BB7_4;
	st.global.u32 	[%rd3], %r3;
$L__BB7_4:
	add.s32 	%r10, %r2, 256;
	cvt.u64.u32 	%rd10, %r10;
	setp.le.u64 	%p3, %rd2, %rd10;
	@%p3 bra 	$L__BB7_6;
	st.global.u32 	[%rd3+1024], %r3;
$L__BB7_6:
	ret;

}
	// .globl	_ZN3cub18CUB_300001_SM_10006detail8for_each13static_kernelINS2_12policy_hub_t12policy_500_tElN6thrust24THRUST_300001_SM_1000_NS8cuda_cub6__fill7functorINS7_6detail15normal_iteratorINS7_10device_ptrIiEEEEiEEEEvT0_T1_
.visible .entry _ZN3cub18CUB_300001_SM_10006detail8for_each13static_kernelINS2_12policy_hub_t12policy_500_tElN6thrust24THRUST_300001_SM_1000_NS8cuda_cub6__fill7functorINS7_6detail15normal_iteratorINS7_10device_ptrIiEEEEiEEEEvT0_T1_(
	.param .u64 _ZN3cub18CUB_300001_SM_10006detail8for_each13static_kernelINS2_12policy_hub_t12policy_500_tElN6thrust24THRUST_300001_SM_1000_NS8cuda_cub6__fill7functorINS7_6detail15normal_iteratorINS7_10device_ptrIiEEEEiEEEEvT0_T1__param_0,
	.param .align 8 .b8 _ZN3cub18CUB_300001_SM_10006detail8for_each13static_kernelINS2_12policy_hub_t12policy_500_tElN6thrust24THRUST_300001_SM_1000_NS8cuda_cub6__fill7functorINS7_6detail15normal_iteratorINS7_10device_ptrIiEEEEiEEEEvT0_T1__param_1[16]
)
.maxntid 256
{
	.reg .pred 	%p<4>;
	.reg .b16 	%rs<5>;
	.reg .b32 	%r<12>;
	.reg .b64 	%rd<17>;

	ld.param.u32 	%r3, [_ZN3cub18CUB_300001_SM_10006detail8for_each13static_kernelINS2_12policy_hub_t12policy_500_tElN6thrust24THRUST_300001_SM_1000_NS8cuda_cub6__fill7functorINS7_6detail15normal_iteratorINS7_10device_ptrIiEEEEiEEEEvT0_T1__param_1+8];
	ld.param.u64 	%rd5, [_ZN3cub18CUB_300001_SM_10006detail8for_each13static_kernelINS2_12policy_hub_t12policy_500_tElN6thrust24THRUST_300001_SM_1000_NS8cuda_cub6__fill7functorINS7_6detail15normal_iteratorINS7_10device_ptrIiEEEEiEEEEvT0_T1__param_1];
	ld.param.u64 	%rd6, [_ZN3cub18CUB_300001_SM_10006detail8for_each13static_kernelINS2_12policy_hub_t12policy_500_tElN6thrust24THRUST_300001_SM_1000_NS8cuda_cub6__fill7functorINS7_6detail15normal_iteratorINS7_10device_ptrIiEEEEiEEEEvT0_T1__param_0];
	mov.u32 	%r9, %ctaid.x;
	mul.wide.u32 	%rd1, %r9, 512;
	sub.s64 	%rd2, %rd6, %rd1;
	setp.lt.s64 	%p1, %rd2, 512;
	@%p1 bra 	$L__BB8_2;
	mov.u32 	%r11, %tid.x;
	cvta.to.global.u64 	%rd12, %rd5;
	cvt.u64.u32 	%rd13, %r11;
	add.s64 	%rd14, %rd1, %rd13;
	shl.b64 	%rd15, %rd14, 2;
	add.s64 	%rd16, %rd12, %rd15;
	st.global.u32 	[%rd16], %r3;
	st.global.u32 	[%rd16+1024], %r3;
	bra.uni 	$L__BB8_6;
$L__BB8_2:
	cvta.to.global.u64 	%rd7, %rd5;
	mov.u32 	%r2, %tid.x;
	cvt.s64.s32 	%rd3, %rd2;
	cvt.u64.u32 	%rd8, %r2;
	setp.le.s64 	%p2, %rd3, %rd8;
	add.s64 	%rd9, %rd1, %rd8;
	shl.b64 	%rd10, %rd9, 2;
	add.s64 	%rd4, %rd7, %rd10;
	@%p2 bra 	$L__BB8_4;
	st.global.u32 	[%rd4], %r3;
$L__BB8_4:
	add.s32 	%r10, %r2, 256;
	cvt.u64.u32 	%rd11, %r10;
	setp.le.s64 	%p3, %rd3, %rd11;
	@%p3 bra 	$L__BB8_6;
	st.global.u32 	[%rd4+1024], %r3;
$L__BB8_6:
	ret;

}


// ===== COMPILED SASS (sm_100) =====

	.target	sm_100

	.elftype	@"ET_EXEC"


//--------------------- .note.nv.tkinfo           --------------------------
	.section	.note.nv.tkinfo,"",@"SHT_NOTE"
	.sectionflags	@"SHF_NOTE_NV_TKINFO"
	.tkinfo
        /*0018*/ 	.word	0x00000002
        /*0030*/ 	.string	""
        /*0030*/ 	.string	"ptxas"
        /*0030*/ 	.string	"Cuda compilation tools, release 13.0, V13.0.88"
        /*0030*/ 	.string	"Build cuda_13.0.r13.0/compiler.36424714_0"
        /*0030*/ 	.string	"-arch sm_100 -m 64 "



//--------------------- .note.nv.cuinfo           --------------------------
	.section	.note.nv.cuinfo,"",@"SHT_NOTE"
	.sectionflags	@"SHF_NOTE_NV_CUINFO"
        /*0018*/ 	.short	0x0002
        /*001a*/ 	.short	0x0064
        /*001c*/ 	.short	0x0082
	.zero		2


//--------------------- .nv.info                  --------------------------
	.section	.nv.info,"",@"SHT_CUDA_INFO"
	.align	4


	//----- nvinfo : EIATTR_REGCOUNT
	.align		4
        /*0000*/ 	.byte	0x04, 0x2f
        /*0002*/ 	.short	(.L_45 - .L_44)
	.align		4
.L_44:
        /*0004*/ 	.word	index@(_Z11move_kernelPdS_S_S_Pii)
        /*0008*/ 	.word	0x00000018


	//----- nvinfo : EIATTR_FRAME_SIZE
	.align		4
.L_45:
        /*000c*/ 	.byte	0x04, 0x11
        /*000e*/ 	.short	(.L_47 - .L_46)
	.align		4
.L_46:
        /*0010*/ 	.word	index@(_Z11move_kernelPdS_S_S_Pii)
        /*0014*/ 	.word	0x00000018


	//----- nvinfo : EIATTR_REGCOUNT
	.align		4
.L_47:
        /*0018*/ 	.byte	0x04, 0x2f
        /*001a*/ 	.short	(.L_49 - .L_48)
	.align		4
.L_48:
        /*001c*/ 	.word	index@(_Z7kernel1PdS_)
        /*0020*/ 	.word	0x0000000a


	//----- nvinfo : EIATTR_FRAME_SIZE
	.align		4
.L_49:
        /*0024*/ 	.byte	0x04, 0x11
        /*0026*/ 	.short	(.L_51 - .L_50)
	.align		4
.L_50:
        /*0028*/ 	.word	index@(_Z7kernel1PdS_)
        /*002c*/ 	.word	0x00000000


	//----- nvinfo : EIATTR_REGCOUNT
	.align		4
.L_51:
        /*0030*/ 	.byte	0x04, 0x2f
        /*0032*/ 	.short	(.L_53 - .L_52)
	.align		4
.L_52:
        /*0034*/ 	.word	index@(_ZN3cub18CUB_300001_SM_10006detail11EmptyKernelIvEEvv)
        /*0038*/ 	.word	0x00000004


	//----- nvinfo : EIATTR_FRAME_SIZE
	.align		4
.L_53:
        /*003c*/ 	.byte	0x04, 0x11
        /*003e*/ 	.short	(.L_55 - .L_54)
	.align		4
.L_54:
        /*0040*/ 	.word	index@(_ZN3cub18CUB_300001_SM_10006detail11EmptyKernelIvEEvv)
        /*0044*/ 	.word	0x00000000


	//----- nvinfo : EIATTR_REGCOUNT
	.align		4
.L_55:
        /*0048*/ 	.byte	0x04, 0x2f
        /*004a*/ 	.short	(.L_57 - .L_56)
	.align		4
.L_56:
        /*004c*/ 	.word	index@(_ZN3cub18CUB_300001_SM_10006detail8for_each13static_kernelINS2_12policy_hub_t12policy_500_tEmN6thrust24THRUST_300001_SM_1000_NS8cuda_cub6__fill7functorINS7_6detail15normal_iteratorINS7_10device_ptrIdEEEEdEEEEvT0_T1_)
        /*0050*/ 	.word	0x00000009


	//----- nvinfo : EIATTR_FRAME_SIZE
	.align		4
.L_57:
        /*0054*/ 	.byte	0x04, 0x11
        /*0056*/ 	.short	(.L_59 - .L_58)
	.align		4
.L_58:
        /*0058*/ 	.word	index@(_ZN3cub18CUB_300001_SM_10006detail8for_each13static_kernelINS2_12policy_hub_t12policy_500_tEmN6thrust24THRUST_300001_SM_1000_NS8cuda_cub6__fill7functorINS7_6detail15normal_iteratorINS7_10device_ptrIdEEEEdEEEEvT0_T1_)
        /*005c*/ 	.word	0x00000000


	//----- nvinfo : EIATTR_REGCOUNT
	.align		4
.L_59:
        /*0060*/ 	.byte	0x04, 0x2f
        /*0062*/ 	.short	(.L_61 - .L_60)
	.align		4
.L_60:
        /*0064*/ 	.word	index@(_ZN3cub18CUB_300001_SM_10006detail8for_each13static_kernelINS2_12policy_hub_t12policy_500_tEmN6thrust24THRUST_300001_SM_1000_NS8cuda_cub20__uninitialized_fill7functorINS7_10device_ptrIdEEdEEEEvT0_T1_)
        /*0068*/ 	.word	0x00000009


	//----- nvinfo : EIATTR_FRAME_SIZE
	.align		4
.L_61:
        /*006c*/ 	.byte	0x04, 0x11
        /*006e*/ 	.short	(.L_63 - .L_62)
	.align		4
.L_62:
        /*0070*/ 	.word	index@(_ZN3cub18CUB_300001_SM_10006detail8for_each13static_kernelINS2_12policy_hub_t12policy_500_tEmN6thrust24THRUST_300001_SM_1000_NS8cuda_cub20__uninitialized_fill7functorINS7_10device_ptrIdEEdEEEEvT0_T1_)
        /*0074*/ 	.word	0x00000000


	//----- nvinfo : EIATTR_REGCOUNT
	.align		4
.L_63:
        /*0078*/ 	.byte	0x04, 0x2f
        /*007a*/ 	.short	(.L_65 - .L_64)
	.align		4
.L_64:
        /*007c*/ 	.word	index@(_ZN3cub18CUB_300001_SM_10006detail8for_each13static_kernelINS2_12policy_hub_t12policy_500_tElN6thrust24THRUST_300001_SM_1000_NS8cuda_cub6__fill7functorINS7_6detail15normal_iteratorINS7_10device_ptrIdEEEEdEEEEvT0_T1_)
        /*0080*/ 	.word	0x00000009


	//----- nvinfo : EIATTR_FRAME_SIZE
	.align		4
.L_65:
        /*0084*/ 	.byte	0x04, 0x11
        /*0086*/ 	.short	(.L_67 - .L_66)
	.align		4
.L_66:
        /*0088*/ 	.word	index@(_ZN3cub18CUB_300001_SM_10006detail8for_each13static_kernelINS2_12policy_hub_t12policy_500_tElN6thrust24THRUST_300001_SM_1000_NS8cuda_cub6__fill7functorINS7_6detail15normal_iteratorINS7_10device_ptrIdEEEEdEEEEvT0_T1_)
        /*008c*/ 	.word	0x00000000


	//----- nvinfo : EIATTR_REGCOUNT
	.align		4
.L_67:
        /*0090*/ 	.byte	0x04, 0x2f
        /*0092*/ 	.short	(.L_69 - .L_68)
	.align		4
.L_68:
        /*0094*/ 	.word	index@(_ZN3cub18CUB_300001_SM_10006detail8for_each13static_kernelINS2_12policy_hub_t12policy_500_tEmN6thrust24THRUST_300001_SM_1000_NS8cuda_cub6__fill7functorINS7_6detail15normal_iteratorINS7_10device_ptrIiEEEEiEEEEvT0_T1_)
        /*0098*/ 	.word	0x00000008


	//----- nvinfo : EIATTR_FRAME_SIZE
	.align		4
.L_69:
        /*009c*/ 	.byte	0x04, 0x11
        /*009e*/ 	.short	(.L_71 - .L_70)
	.align		4
.L_70:
        /*00a0*/ 	.word	index@(_ZN3cub18CUB_300001_SM_10006detail8for_each13static_kernelINS2_12policy_hub_t12policy_500_tEmN6thrust24THRUST_300001_SM_1000_NS8cuda_cub6__fill7functorINS7_6detail15normal_iteratorINS7_10device_ptrIiEEEEiEEEEvT0_T1_)
        /*00a4*/ 	.word	0x00000000


	//----- nvinfo : EIATTR_REGCOUNT
	.align		4
.L_71:
        /*00a8*/ 	.byte	0x04, 0x2f
        /*00aa*/ 	.short	(.L_73 - .L_72)
	.align		4
.L_72:
        /*00ac*/ 	.word	index@(_ZN3cub18CUB_300001_SM_10006detail8for_each13static_kernelINS2_12policy_hub_t12policy_500_tEmN6thrust24THRUST_300001_SM_1000_NS8cuda_cub20__uninitialized_fill7functorINS7_10device_ptrIiEEiEEEEvT0_T1_)
        /*00b0*/ 	.word	0x00000008


	//----- nvinfo : EIATTR_FRAME_SIZE
	.align		4
.L_73:
        /*00b4*/ 	.byte	0x04, 0x11
        /*00b6*/ 	.short	(.L_75 - .L_74)
	.align		4
.L_74:
        /*00b8*/ 	.word	index@(_ZN3cub18CUB_300001_SM_10006detail8for_each13static_kernelINS2_12policy_hub_t12policy_500_tEmN6thrust24THRUST_300001_SM_1000_NS8cuda_cub20__uninitialized_fill7functorINS7_10device_ptrIiEEiEEEEvT0_T1_)
        /*00bc*/ 	.word	0x00000000


	//----- nvinfo : EIATTR_REGCOUNT
	.align		4
.L_75:
        /*00c0*/ 	.byte	0x04, 0x2f
        /*00c2*/ 	.short	(.L_77 - .L_76)
	.align		4
.L_76:
        /*00c4*/ 	.word	index@(_ZN3cub18CUB_300001_SM_10006detail8for_each13static_kernelINS2_12policy_hub_t12policy_500_tElN6thrust24THRUST_300001_SM_1000_NS8cuda_cub6__fill7functorINS7_6detail15normal_iteratorINS7_10device_ptrIiEEEEiEEEEvT0_T1_)
        /*00c8*/ 	.word	0x00000008


	//----- nvinfo : EIATTR_FRAME_SIZE
	.align		4
.L_77:
        /*00cc*/ 	.byte	0x04, 0x11
        /*00ce*/ 	.short	(.L_79 - .L_78)
	.align		4
.L_78:
        /*00d0*/ 	.word	index@(_ZN3cub18CUB_300001_SM_10006detail8for_each13static_kernelINS2_12policy_hub_t12policy_500_tElN6thrust24THRUST_300001_SM_1000_NS8cuda_cub6__fill7functorINS7_6detail15normal_iteratorINS7_10device_ptrIiEEEEiEEEEvT0_T1_)
        /*00d4*/ 	.word	0x00000000


	//----- nvinfo : EIATTR_MIN_STACK_SIZE
	.align		4
.L_79:
        /*00d8*/ 	.byte	0x04, 0x12
        /*00da*/ 	.short	(.L_81 - .L_80)
	.align		4
.L_80:
        /*00dc*/ 	.word	index@(_ZN3cub18CUB_300001_SM_10006detail8for_each13static_kernelINS2_12policy_hub_t12policy_500_tElN6thrust24THRUST_300001_SM_1000_NS8cuda_cub6__fill7functorINS7_6detail15normal_iteratorINS7_10device_ptrIiEEEEiEEEEvT0_T1_)
        /*00e0*/ 	.word	0x00000000


	//----- nvinfo : EIATTR_MIN_STACK_SIZE
	.align		4
.L_81:
        /*00e4*/ 	.byte	0x04, 0x12
        /*00e6*/ 	.short	(.L_83 - .L_82)
	.align		4
.L_82:
        /*00e8*/ 	.word	index@(_ZN3cub18CUB_300001_SM_10006detail8for_each13static_kernelINS2_12policy_hub_t12policy_500_tEmN6thrust24THRUST_300001_SM_1000_NS8cuda_cub20__uninitialized_fill7functorINS7_10device_ptrIiEEiEEEEvT0_T1_)
        /*00ec*/ 	.word	0x00000000


	//----- nvinfo : EIATTR_MIN_STACK_SIZE
	.align		4
.L_83:
        /*00f0*/ 	.byte	0x04, 0x12
        /*00f2*/ 	.short	(.L_85 - .L_84)
	.align		4
.L_84:
        /*00f4*/ 	.word	index@(_ZN3cub18CUB_300001_SM_10006detail8for_each13static_kernelINS2_12policy_hub_t12policy_500_tEmN6thrust24THRUST_300001_SM_1000_NS8cuda_cub6__fill7functorINS7_6detail15normal_iteratorINS7_10device_ptrIiEEEEiEEEEvT0_T1_)
        /*00f8*/ 	.word	0x00000000


	//----- nvinfo : EIATTR_MIN_STACK_SIZE
	.align		4
.L_85:
        /*00fc*/ 	.byte	0x04, 0x12
        /*00fe*/ 	.short	(.L_87 - .L_86)
	.align		4
.L_86:
        /*0100*/ 	.word	index@(_ZN3cub18CUB_300001_SM_10006detail8for_each13static_kernelINS2_12policy_hub_t12policy_500_tElN6thrust24THRUST_300001_SM_1000_NS8cuda_cub6__fill7functorINS7_6detail15normal_iteratorINS7_10device_ptrIdEEEEdEEEEvT0_T1_)
        /*0104*/ 	.word	0x00000000


	//----- nvinfo : EIATTR_MIN_STACK_SIZE
	.align		4
.L_87:
        /*0108*/ 	.byte	0x04, 0x12
        /*010a*/ 	.short	(.L_89 - .L_88)
	.align		4
.L_88:
        /*010c*/ 	.word	index@(_ZN3cub18CUB_300001_SM_10006detail8for_each13static_kernelINS2_12policy_hub_t12policy_500_tEmN6thrust24THRUST_300001_SM_1000_NS8cuda_cub20__uninitialized_fill7functorINS7_10device_ptrIdEEdEEEEvT0_T1_)
        /*0110*/ 	.word	0x00000000


	//----- nvinfo : EIATTR_MIN_STACK_SIZE
	.align		4
.L_89:
        /*0114*/ 	.byte	0x04, 0x12
        /*0116*/ 	.short	(.L_91 - .L_90)
	.align		4
.L_90:
        /*0118*/ 	.word	index@(_ZN3cub18CUB_300001_SM_10006detail8for_each13static_kernelINS2_12policy_hub_t12policy_500_tEmN6thrust24THRUST_300001_SM_1000_NS8cuda_cub6__fill7functorINS7_6detail15normal_iteratorINS7_10device_ptrIdEEEEdEEEEvT0_T1_)
        /*011c*/ 	.word	0x00000000


	//----- nvinfo : EIATTR_MIN_STACK_SIZE
	.align		4
.L_91:
        /*0120*/ 	.byte	0x04, 0x12
        /*0122*/ 	.short	(.L_93 - .L_92)
	.align		4
.L_92:
        /*0124*/ 	.word	index@(_ZN3cub18CUB_300001_SM_10006detail11EmptyKernelIvEEvv)
        /*0128*/ 	.word	0x00000000


	//----- nvinfo : EIATTR_MIN_STACK_SIZE
	.align		4
.L_93:
        /*012c*/ 	.byte	0x04, 0x12
        /*012e*/ 	.short	(.L_95 - .L_94)
	.align		4
.L_94:
        /*0130*/ 	.word	index@(_Z7kernel1PdS_)
        /*0134*/ 	.word	0x00000000


	//----- nvinfo : EIATTR_MIN_STACK_SIZE
	.align		4
.L_95:
        /*0138*/ 	.byte	0x04, 0x12
        /*013a*/ 	.short	(.L_97 - .L_96)
	.align		4
.L_96:
        /*013c*/ 	.word	index@(_Z11move_kernelPdS_S_S_Pii)
        /*0140*/ 	.word	0x00000018
.L_97:


//--------------------- .nv.compat                --------------------------
	.section	.nv.compat,"",@"SHT_CUDA_COMPAT_INFO"
	.align	4
        /*0000*/ 	.byte	0x02, 0x09, 0x00, 0x00, 0x02, 0x02, 0x01, 0x00, 0x02, 0x05, 0x05, 0x00, 0x03, 0x07, 0x01, 0x01
        /*0010*/ 	.byte	0x02, 0x03, 0x00, 0x00, 0x02, 0x06, 0x01, 0x00, 0x04, 0x0b, 0x08, 0x00, 0x01, 0x00, 0x00, 0x00
        /*0020*/ 	.byte	0x00, 0x00, 0x00, 0x00


//--------------------- .nv.info._ZN3cub18CUB_300001_SM_10006detail8for_each13static_kernelINS2_12policy_hub_t12policy_500_tElN6thrust24THRUST_300001_SM_1000_NS8cuda_cub6__fill7functorINS7_6detail15normal_iteratorINS7_10device_ptrIiEEEEiEEEEvT0_T1_ --------------------------
	.section	.nv.info._ZN3cub18CUB_300001_SM_10006detail8for_each13static_kernelINS2_12policy_hub_t12policy_500_tElN6thrust24THRUST_300001_SM_1000_NS8cuda_cub6__fill7functorINS7_6detail15normal_iteratorINS7_10device_ptrIiEEEEiEEEEvT0_T1_,"",@"SHT_CUDA_INFO"
	.sectionflags	@""
	.align	4


	//----- nvinfo : EIATTR_CUDA_API_VERSION
	.align		4
        /*0000*/ 	.byte	0x04, 0x37
        /*0002*/ 	.short	(.L_99 - .L_98)
.L_98:
        /*0004*/ 	.word	0x00000082


	//----- nvinfo : EIATTR_KPARAM_INFO
	.align		4
.L_99:
        /*0008*/ 	.byte	0x04, 0x17
        /*000a*/ 	.short	(.L_101 - .L_100)
.L_100:
        /*000c*/ 	.word	0x00000000
        /*0010*/ 	.short	0x0001
        /*0012*/ 	.short	0x0008
        /*0014*/ 	.byte	0x00, 0xf0, 0x41, 0x00


	//----- nvinfo : EIATTR_KPARAM_INFO
	.align		4
.L_101:
        /*0018*/ 	.byte	0x04, 0x17
        /*001a*/ 	.short	(.L_103 - .L_102)
.L_102:
        /*001c*/ 	.word	0x00000000
        /*0020*/ 	.short	0x0000
        /*0022*/ 	.short	0x0000
        /*0024*/ 	.byte	0x00, 0xf0, 0x21, 0x00


	//----- nvinfo : EIATTR_SPARSE_MMA_MASK
	.align		4
.L_103:
        /*0028*/ 	.byte	0x03, 0x50
        /*002a*/ 	.short	0x0000


	//----- nvinfo : EIATTR_MAXREG_COUNT
	.align		4
        /*002c*/ 	.byte	0x03, 0x1b
        /*002e*/ 	.short	0x00ff


	//----- nvinfo : EIATTR_MERCURY_ISA_VERSION
	.align		4
        /*0030*/ 	.byte	0x03, 0x5f
        /*0032*/ 	.short	0x0101


	//----- nvinfo : EIATTR_VRC_CTA_INIT_COUNT
	.align		4
        /*0034*/ 	.byte	0x02, 0x4a
	.zero		1
	.zero		1


	//----- nvinfo : EIATTR_EXIT_INSTR_OFFSETS
	.align		4
        /*0038*/ 	.byte	0x04, 0x1c
        /*003a*/ 	.short	(.L_105 - .L_104)


	//   ....[0]....
.L_104:
        /*003c*/ 	.word	0x00000130


	//   ....[1]....
        /*0040*/ 	.word	0x00000240


	//   ....[2]....
        /*0044*/ 	.word	0x00000270


	//----- nvinfo : EIATTR_MAX_THREADS
	.align		4
.L_105:
        /*0048*/ 	.byte	0x04, 0x05
        /*004a*/ 	.short	(.L_107 - .L_106)
.L_106:
        /*004c*/ 	.word	0x00000100
        /*0050*/ 	.word	0x00000001
        /*0054*/ 	.word	0x00000001


	//----- nvinfo : EIATTR_CBANK_PARAM_SIZE
	.align		4
.L_107:
        /*0058*/ 	.byte	0x03, 0x19
        /*005a*/ 	.short	0x0018


	//----- nvinfo : EIATTR_PARAM_CBANK
	.align		4
        /*005c*/ 	.byte	0x04, 0x0a
        /*005e*/ 	.short	(.L_109 - .L_108)
	.align		4
.L_108:
        /*0060*/ 	.word	index@(.nv.constant0._ZN3cub18CUB_300001_SM_10006detail8for_each13static_kernelINS2_12policy_hub_t12policy_500_tElN6thrust24THRUST_300001_SM_1000_NS8cuda_cub6__fill7functorINS7_6detail15normal_iteratorINS7_10device_ptrIiEEEEiEEEEvT0_T1_)
        /*0064*/ 	.short	0x0380
        /*0066*/ 	.short	0x0018


	//----- nvinfo : EIATTR_SW_WAR
	.align		4
.L_109:
        /*0068*/ 	.byte	0x04, 0x36
        /*006a*/ 	.short	(.L_111 - .L_110)
.L_110:
        /*006c*/ 	.word	0x00000008
.L_111:


//--------------------- .nv.info._ZN3cub18CUB_300001_SM_10006detail8for_each13static_kernelINS2_12policy_hub_t12policy_500_tEmN6thrust24THRUST_300001_SM_1000_NS8cuda_cub20__uninitialized_fill7functorINS7_10device_ptrIiEEiEEEEvT0_T1_ --------------------------
	.section	.nv.info._ZN3cub18CUB_300001_SM_10006detail8for_each13static_kernelINS2_12policy_hub_t12policy_500_tEmN6thrust24THRUST_300001_SM_1000_NS8cuda_cub20__uninitialized_fill7functorINS7_10device_ptrIiEEiEEEEvT0_T1_,"",@"SHT_CUDA_INFO"
	.sectionflags	@""
	.align	4


	//----- nvinfo : EIATTR_CUDA_API_VERSION
	.align		4
        /*0000*/ 	.byte	0x04, 0x37
        /*0002*/ 	.short	(.L_113 - .L_112)
.L_112:
        /*0004*/ 	.word	0x00000082


	//----- nvinfo : EIATTR_KPARAM_INFO
	.align		4
.L_113:
        /*0008*/ 	.byte	0x04, 0x17
        /*000a*/ 	.short	(.L_115 - .L_114)
.L_114:
        /*000c*/ 	.word	0x00000000
        /*0010*/ 	.short	0x0001
        /*0012*/ 	.short	0x0008
        /*0014*/ 	.byte	0x00, 0xf0, 0x41, 0x00


	//----- nvinfo : EIATTR_KPARAM_INFO
	.align		4
.L_115:
        /*0018*/ 	.byte	0x04, 0x17
        /*001a*/ 	.short	(.L_117 - .L_116)
.L_116:
        /*001c*/ 	.word	0x00000000
        /*0020*/ 	.short	0x0000
        /*0022*/ 	.short	0x0000
        /*0024*/ 	.byte	0x00, 0xf0, 0x21, 0x00


	//----- nvinfo : EIATTR_SPARSE_MMA_MASK
	.align		4
.L_117:
        /*0028*/ 	.byte	0x03, 0x50
        /*002a*/ 	.short	0x0000


	//----- nvinfo : EIATTR_MAXREG_COUNT
	.align		4
        /*002c*/ 	.byte	0x03, 0x1b
        /*002e*/ 	.short	0x00ff


	//----- nvinfo : EIATTR_MERCURY_ISA_VERSION
	.align		4
        /*0030*/ 	.byte	0x03, 0x5f
        /*0032*/ 	.short	0x0101


	//----- nvinfo : EIATTR_VRC_CTA_INIT_COUNT
	.align		4
        /*0034*/ 	.byte	0x02, 0x4a
	.zero		1
	.zero		1


	//----- nvinfo : EIATTR_EXIT_INSTR_OFFSETS
	.align		4
        /*0038*/ 	.byte	0x04, 0x1c
        /*003a*/ 	.short	(.L_119 - .L_118)


	//   ....[0]....
.L_118:
        /*003c*/ 	.word	0x00000130


	//   ....[1]....
        /*0040*/ 	.word	0x00000230


	//   ....[2]....
        /*0044*/ 	.word	0x00000260


	//----- nvinfo : EIATTR_MAX_THREADS
	.align		4
.L_119:
        /*0048*/ 	.byte	0x04, 0x05
        /*004a*/ 	.short	(.L_121 - .L_120)
.L_120:
        /*004c*/ 	.word	0x00000100
        /*0050*/ 	.word	0x00000001
        /*0054*/ 	.word	0x00000001


	//----- nvinfo : EIATTR_CBANK_PARAM_SIZE
	.align		4
.L_121:
        /*0058*/ 	.byte	0x03, 0x19
        /*005a*/ 	.short	0x0018


	//----- nvinfo : EIATTR_PARAM_CBANK
	.align		4
        /*005c*/ 	.byte	0x04, 0x0a
        /*005e*/ 	.short	(.L_123 - .L_122)
	.align		4
.L_122:
        /*0060*/ 	.word	index@(.nv.constant0._ZN3cub18CUB_300001_SM_10006detail8for_each13static_kernelINS2_12policy_hub_t12policy_500_tEmN6thrust24THRUST_300001_SM_1000_NS8cuda_cub20__uninitialized_fill7functorINS7_10device_ptrIiEEiEEEEvT0_T1_)
        /*0064*/ 	.short	0x0380
        /*0066*/ 	.short	0x0018


	//----- nvinfo : EIATTR_SW_WAR
	.align		4
.L_123:
        /*0068*/ 	.byte	0x04, 0x36
        /*006a*/ 	.short	(.L_125 - .L_124)
.L_124:
        /*006c*/ 	.word	0x00000008
.L_125:


//--------------------- .nv.info._ZN3cub18CUB_300001_SM_10006detail8for_each13static_kernelINS2_12policy_hub_t12policy_500_tEmN6thrust24THRUST_300001_SM_1000_NS8cuda_cub6__fill7functorINS7_6detail15normal_iteratorINS7_10device_ptrIiEEEEiEEEEvT0_T1_ --------------------------
	.section	.nv.info._ZN3cub18CUB_300001_SM_10006detail8for_each13static_kernelINS2_12policy_hub_t12policy_500_tEmN6thrust24THRUST_300001_SM_1000_NS8cuda_cub6__fill7functorINS7_6detail15normal_iteratorINS7_10device_ptrIiEEEEiEEEEvT0_T1_,"",@"SHT_CUDA_INFO"
	.sectionflags	@""
	.align	4


	//----- nvinfo : EIATTR_CUDA_API_VERSION
	.align		4
        /*0000*/ 	.byte	0x04, 0x37
        /*0002*/ 	.short	(.L_127 - .L_126)
.L_126:
        /*0004*/ 	.word	0x00000082


	//----- nvinfo : EIATTR_KPARAM_INFO
	.align		4
.L_127:
        /*0008*/ 	.byte	0x04, 0x17
        /*000a*/ 	.short	(.L_129 - .L_128)
.L_128:
        /*000c*/ 	.word	0x00000000
        /*0010*/ 	.short	0x0001
        /*0012*/ 	.short	0x0008
        /*0014*/ 	.byte	0x00, 0xf0, 0x41, 0x00


	//----- nvinfo : EIATTR_KPARAM_INFO
	.align		4
.L_129:
        /*0018*/ 	.byte	0x04, 0x17
        /*001a*/ 	.short	(.L_131 - .L_130)
.L_130:
        /*001c*/ 	.word	0x00000000
        /*0020*/ 	.short	0x0000
        /*0022*/ 	.short	0x0000
        /*0024*/ 	.byte	0x00, 0xf0, 0x21, 0x00


	//----- nvinfo : EIATTR_SPARSE_MMA_MASK
	.align		4
.L_131:
        /*0028*/ 	.byte	0x03, 0x50
        /*002a*/ 	.short	0x0000


	//----- nvinfo : EIATTR_MAXREG_COUNT
	.align		4
        /*002c*/ 	.byte	0x03, 0x1b
        /*002e*/ 	.short	0x00ff


	//----- nvinfo : EIATTR_MERCURY_ISA_VERSION
	.align		4
        /*0030*/ 	.byte	0x03, 0x5f
        /*0032*/ 	.short	0x0101


	//----- nvinfo : EIATTR_VRC_CTA_INIT_COUNT
	.align		4
        /*0034*/ 	.byte	0x02, 0x4a
	.zero		1
	.zero		1


	//----- nvinfo : EIATTR_EXIT_INSTR_OFFSETS
	.align		4
        /*0038*/ 	.byte	0x04, 0x1c
        /*003a*/ 	.short	(.L_133 - .L_132)


	//   ....[0]....
.L_132:
        /*003c*/ 	.word	0x00000130


	//   ....[1]....
        /*0040*/ 	.word	0x00000230


	//   ....[2]....
        /*0044*/ 	.word	0x00000260


	//----- nvinfo : EIATTR_MAX_THREADS
	.align		4
.L_133:
        /*0048*/ 	.byte	0x04, 0x05
        /*004a*/ 	.short	(.L_135 - .L_134)
.L_134:
        /*004c*/ 	.word	0x00000100
        /*0050*/ 	.word	0x00000001
        /*0054*/ 	.word	0x00000001


	//----- nvinfo : EIATTR_CBANK_PARAM_SIZE
	.align		4
.L_135:
        /*0058*/ 	.byte	0x03, 0x19
        /*005a*/ 	.short	0x0018


	//----- nvinfo : EIATTR_PARAM_CBANK
	.align		4
        /*005c*/ 	.byte	0x04, 0x0a
        /*005e*/ 	.short	(.L_137 - .L_136)
	.align		4
.L_136:
        /*0060*/ 	.word	index@(.nv.constant0._ZN3cub18CUB_300001_SM_10006detail8for_each13static_kernelINS2_12policy_hub_t12policy_500_tEmN6thrust24THRUST_300001_SM_1000_NS8cuda_cub6__fill7functorINS7_6detail15normal_iteratorINS7_10device_ptrIiEEEEiEEEEvT0_T1_)
        /*0064*/ 	.short	0x0380
        /*0066*/ 	.short	0x0018


	//----- nvinfo : EIATTR_SW_WAR
	.align		4
.L_137:
        /*0068*/ 	.byte	0x04, 0x36
        /*006a*/ 	.short	(.L_139 - .L_138)
.L_138:
        /*006c*/ 	.word	0x00000008
.L_139:


//--------------------- .nv.info._ZN3cub18CUB_300001_SM_10006detail8for_each13static_kernelINS2_12policy_hub_t12policy_500_tElN6thrust24THRUST_300001_SM_1000_NS8cuda_cub6__fill7functorINS7_6detail15normal_iteratorINS7_10device_ptrIdEEEEdEEEEvT0_T1_ --------------------------
	.section	.nv.info._ZN3cub18CUB_300001_SM_10006detail8for_each13static_kernelINS2_12policy_hub_t12policy_500_tElN6thrust24THRUST_300001_SM_1000_NS8cuda_cub6__fill7functorINS7_6detail15normal_iteratorINS7_10device_ptrIdEEEEdEEEEvT0_T1_,"",@"SHT_CUDA_INFO"
	.sectionflags	@""
	.align	4


	//----- nvinfo : EIATTR_CUDA_API_VERSION
	.align		4
        /*0000*/ 	.byte	0x04, 0x37
        /*0002*/ 	.short	(.L_141 - .L_140)
.L_140:
        /*0004*/ 	.word	0x00000082


	//----- nvinfo : EIATTR_KPARAM_INFO
	.align		4
.L_141:
        /*0008*/ 	.byte	0x04, 0x17
        /*000a*/ 	.short	(.L_143 - .L_142)
.L_142:
        /*000c*/ 	.word	0x00000000
        /*0010*/ 	.short	0x0001
        /*0012*/ 	.short	0x0008
        /*0014*/ 	.byte	0x00, 0xf0, 0x41, 0x00


	//----- nvinfo : EIATTR_KPARAM_INFO
	.align		4
.L_143:
        /*0018*/ 	.byte	0x04, 0x17
        /*001a*/ 	.short	(.L_145 - .L_144)
.L_144:
        /*001c*/ 	.word	0x00000000
        /*0020*/ 	.short	0x0000
        /*0022*/ 	.short	0x0000
        /*0024*/ 	.byte	0x00, 0xf0, 0x21, 0x00


	//----- nvinfo : EIATTR_SPARSE_MMA_MASK
	.align		4
.L_145:
        /*0028*/ 	.byte	0x03, 0x50
        /*002a*/ 	.short	0x0000


	//----- nvinfo : EIATTR_MAXREG_COUNT
	.align		4
        /*002c*/ 	.byte	0x03, 0x1b
        /*002e*/ 	.short	0x00ff


	//----- nvinfo : EIATTR_MERCURY_ISA_VERSION
	.align		4
        /*0030*/ 	.byte	0x03, 0x5f
        /*0032*/ 	.short	0x0101


	//----- nvinfo : EIATTR_VRC_CTA_INIT_COUNT
	.align		4
        /*0034*/ 	.byte	0x02, 0x4a
	.zero		1
	.zero		1


	//----- nvinfo : EIATTR_EXIT_INSTR_OFFSETS
	.align		4
        /*0038*/ 	.byte	0x04, 0x1c
        /*003a*/ 	.short	(.L_147 - .L_146)


	//   ....[0]....
.L_146:
        /*003c*/ 	.word	0x00000130


	//   ....[1]....
        /*0040*/ 	.word	0x00000240


	//   ....[2]....
        /*0044*/ 	.word	0x00000270


	//----- nvinfo : EIATTR_MAX_THREADS
	.align		4
.L_147:
        /*0048*/ 	.byte	0x04, 0x05
        /*004a*/ 	.short	(.L_149 - .L_148)
.L_148:
        /*004c*/ 	.word	0x00000100
        /*0050*/ 	.word	0x00000001
        /*0054*/ 	.word	0x00000001


	//----- nvinfo : EIATTR_CBANK_PARAM_SIZE
	.align		4
.L_149:
        /*0058*/ 	.byte	0x03, 0x19
        /*005a*/ 	.short	0x0018


	//----- nvinfo : EIATTR_PARAM_CBANK
	.align		4
        /*005c*/ 	.byte	0x04, 0x0a
        /*005e*/ 	.short	(.L_151 - .L_150)
	.align		4
.L_150:
        /*0060*/ 	.word	index@(.nv.constant0._ZN3cub18CUB_300001_SM_10006detail8for_each13static_kernelINS2_12policy_hub_t12policy_500_tElN6thrust24THRUST_300001_SM_1000_NS8cuda_cub6__fill7functorINS7_6detail15normal_iteratorINS7_10device_ptrIdEEEEdEEEEvT0_T1_)
        /*0064*/ 	.short	0x0380
        /*0066*/ 	.short	0x0018


	//----- nvinfo : EIATTR_SW_WAR
	.align		4
.L_151:
        /*0068*/ 	.byte	0x04, 0x36
        /*006a*/ 	.short	(.L_153 - .L_152)
.L_152:
        /*006c*/ 	.word	0x00000008
.L_153:


//--------------------- .nv.info._ZN3cub18CUB_300001_SM_10006detail8for_each13static_kernelINS2_12policy_hub_t12policy_500_tEmN6thrust24THRUST_300001_SM_1000_NS8cuda_cub20__uninitialized_fill7functorINS7_10device_ptrIdEEdEEEEvT0_T1_ --------------------------
	.section	.nv.info._ZN3cub18CUB_300001_SM_10006detail8for_each13static_kernelINS2_12policy_hub_t12policy_500_tEmN6thrust24THRUST_300001_SM_1000_NS8cuda_cub20__uninitialized_fill7functorINS7_10device_ptrIdEEdEEEEvT0_T1_,"",@"SHT_CUDA_INFO"
	.sectionflags	@""
	.align	4


	//----- nvinfo : EIATTR_CUDA_API_VERSION
	.align		4
        /*0000*/ 	.byte	0x04, 0x37
        /*0002*/ 	.short	(.L_155 - .L_154)
.L_154:
        /*0004*/ 	.word	0x00000082


	//----- nvinfo : EIATTR_KPARAM_INFO
	.align		4
.L_155:
        /*0008*/ 	.byte	0x04, 0x17
        /*000a*/ 	.short	(.L_157 - .L_156)
.L_156:
        /*000c*/ 	.word	0x00000000
        /*0010*/ 	.short	0x0001
        /*0012*/ 	.short	0x0008
        /*0014*/ 	.byte	0x00, 0xf0, 0x41, 0x00


	//----- nvinfo : EIATTR_KPARAM_INFO
	.align		4
.L_157:
        /*0018*/ 	.byte	0x04, 0x17
        /*001a*/ 	.short	(.L_159 - .L_158)
.L_158:
        /*001c*/ 	.word	0x00000000
        /*0020*/ 	.short	0x0000
        /*0022*/ 	.short	0x0000
        /*0024*/ 	.byte	0x00, 0xf0, 0x21, 0x00


	//----- nvinfo : EIATTR_SPARSE_MMA_MASK
	.align		4
.L_159:
        /*0028*/ 	.byte	0x03, 0x50
        /*002a*/ 	.short	0x0000


	//----- nvinfo : EIATTR_MAXREG_COUNT
	.align		4
        /*002c*/ 	.byte	0x03, 0x1b
        /*002e*/ 	.short	0x00ff


	//----- nvinfo : EIATTR_MERCURY_ISA_VERSION
	.align		4
        /*0030*/ 	.byte	0x03, 0x5f
        /*0032*/ 	.short	0x0101


	//----- nvinfo : EIATTR_VRC_CTA_INIT_COUNT
	.align		4
        /*0034*/ 	.byte	0x02, 0x4a
	.zero		1
	.zero		1


	//----- nvinfo : EIATTR_EXIT_INSTR_OFFSETS
	.align		4
        /*0038*/ 	.byte	0x04, 0x1c
        /*003a*/ 	.short	(.L_161 - .L_160)


	//   ....[0]....
.L_160:
        /*003c*/ 	.word	0x00000130


	//   ....[1]....
        /*0040*/ 	.word	0x00000230


	//   ....[2]....
        /*0044*/ 	.word	0x00000260


	//----- nvinfo : EIATTR_MAX_THREADS
	.align		4
.L_161:
        /*0048*/ 	.byte	0x04, 0x05
        /*004a*/ 	.short	(.L_163 - .L_162)
.L_162:
        /*004c*/ 	.word	0x00000100
        /*0050*/ 	.word	0x00000001
        /*0054*/ 	.word	0x00000001


	//----- nvinfo : EIATTR_CBANK_PARAM_SIZE
	.align		4
.L_163:
        /*0058*/ 	.byte	0x03, 0x19
        /*005a*/ 	.short	0x0018


	//----- nvinfo : EIATTR_PARAM_CBANK
	.align		4
        /*005c*/ 	.byte	0x04, 0x0a
        /*005e*/ 	.short	(.L_165 - .L_164)
	.align		4
.L_164:
        /*0060*/ 	.word	index@(.nv.constant0._ZN3cub18CUB_300001_SM_10006detail8for_each13static_kernelINS2_12policy_hub_t12policy_500_tEmN6thrust24THRUST_300001_SM_1000_NS8cuda_cub20__uninitialized_fill7functorINS7_10device_ptrIdEEdEEEEvT0_T1_)
        /*0064*/ 	.short	0x0380
        /*0066*/ 	.short	0x0018


	//----- nvinfo : EIATTR_SW_WAR
	.align		4
.L_165:
        /*0068*/ 	.byte	0x04, 0x36
        /*006a*/ 	.short	(.L_167 - .L_166)
.L_166:
        /*006c*/ 	.word	0x00000008
.L_167:


//--------------------- .nv.info._ZN3cub18CUB_300001_SM_10006detail8for_each13static_kernelINS2_12policy_hub_t12policy_500_tEmN6thrust24THRUST_300001_SM_1000_NS8cuda_cub6__fill7functorINS7_6detail15normal_iteratorINS7_10device_ptrIdEEEEdEEEEvT0_T1_ --------------------------
	.section	.nv.info._ZN3cub18CUB_300001_SM_10006detail8for_each13static_kernelINS2_12policy_hub_t12policy_500_tEmN6thrust24THRUST_300001_SM_1000_NS8cuda_cub6__fill7functorINS7_6detail15normal_iteratorINS7_10device_ptrIdEEEEdEEEEvT0_T1_,"",@"SHT_CUDA_INFO"
	.sectionflags	@""
	.align	4


	//----- nvinfo : EIATTR_CUDA_API_VERSION
	.align		4
        /*0000*/ 	.byte	0x04, 0x37
        /*0002*/ 	.short	(.L_169 - .L_168)
.L_168:
        /*0004*/ 	.word	0x00000082


	//----- nvinfo : EIATTR_KPARAM_INFO
	.align		4
.L_169:
        /*0008*/ 	.byte	0x04, 0x17
        /*000a*/ 	.short	(.L_171 - .L_170)
.L_170:
        /*000c*/ 	.word	0x00000000
        /*0010*/ 	.short	0x0001
        /*0012*/ 	.short	0x0008
        /*0014*/ 	.byte	0x00, 0xf0, 0x41, 0x00


	//----- nvinfo : EIATTR_KPARAM_INFO
	.align		4
.L_171:
        /*0018*/ 	.byte	0x04, 0x17
        /*001a*/ 	.short	(.L_173 - .L_172)
.L_172:
        /*001c*/ 	.word	0x00000000
        /*0020*/ 	.short	0x0000
        /*0022*/ 	.short	0x0000
        /*0024*/ 	.byte	0x00, 0xf0, 0x21, 0x00


	//----- nvinfo : EIATTR_SPARSE_MMA_MASK
	.align		4
.L_173:
        /*0028*/ 	.byte	0x03, 0x50
        /*002a*/ 	.short	0x0000


	//----- nvinfo : EIATTR_MAXREG_COUNT
	.align		4
        /*002c*/ 	.byte	0x03, 0x1b
        /*002e*/ 	.short	0x00ff


	//----- nvinfo : EIATTR_MERCURY_ISA_VERSION
	.align		4
        /*0030*/ 	.byte	0x03, 0x5f
        /*0032*/ 	.short	0x0101


	//----- nvinfo : EIATTR_VRC_CTA_INIT_COUNT
	.align		4
        /*0034*/ 	.byte	0x02, 0x4a
	.zero		1
	.zero		1


	//----- nvinfo : EIATTR_EXIT_INSTR_OFFSETS
	.align		4
        /*0038*/ 	.byte	0x04, 0x1c
        /*003a*/ 	.short	(.L_175 - .L_174)


	//   ....[0]....
.L_174:
        /*003c*/ 	.word	0x00000130


	//   ....[1]....
        /*0040*/ 	.word	0x00000230


	//   ....[2]....
        /*0044*/ 	.word	0x00000260


	//----- nvinfo : EIATTR_MAX_THREADS
	.align		4
.L_175:
        /*0048*/ 	.byte	0x04, 0x05
        /*004a*/ 	.short	(.L_177 - .L_176)
.L_176:
        /*004c*/ 	.word	0x00000100
        /*0050*/ 	.word	0x00000001
        /*0054*/ 	.word	0x00000001


	//----- nvinfo : EIATTR_CBANK_PARAM_SIZE
	.align		4
.L_177:
        /*0058*/ 	.byte	0x03, 0x19
        /*005a*/ 	.short	0x0018


	//----- nvinfo : EIATTR_PARAM_CBANK
	.align		4
        /*005c*/ 	.byte	0x04, 0x0a
        /*005e*/ 	.short	(.L_179 - .L_178)
	.align		4
.L_178:
        /*0060*/ 	.word	index@(.nv.constant0._ZN3cub18CUB_300001_SM_10006detail8for_each13static_kernelINS2_12policy_hub_t12policy_500_tEmN6thrust24THRUST_300001_SM_1000_NS8cuda_cub6__fill7functorINS7_6detail15normal_iteratorINS7_10device_ptrIdEEEEdEEEEvT0_T1_)
        /*0064*/ 	.short	0x0380
        /*0066*/ 	.short	0x0018


	//----- nvinfo : EIATTR_SW_WAR
	.align		4
.L_179:
        /*0068*/ 	.byte	0x04, 0x36
        /*006a*/ 	.short	(.L_181 - .L_180)
.L_180:
        /*006c*/ 	.word	0x00000008
.L_181:


//--------------------- .nv.info._ZN3cub18CUB_300001_SM_10006detail11EmptyKernelIvEEvv --------------------------
	.section	.nv.info._ZN3cub18CUB_300001_SM_10006detail11EmptyKernelIvEEvv,"",@"SHT_CUDA_INFO"
	.sectionflags	@""
	.align	4


	//----- nvinfo : EIATTR_CUDA_API_VERSION
	.align		4
        /*0000*/ 	.byte	0x04, 0x37
        /*0002*/ 	.short	(.L_183 - .L_182)
.L_182:
        /*0004*/ 	.word	0x00000082


	//----- nvinfo : EIATTR_SPARSE_MMA_MASK
	.align		4
.L_183:
        /*0008*/ 	.byte	0x03, 0x50
        /*000a*/ 	.short	0x0000


	//----- nvinfo : EIATTR_MAXREG_COUNT
	.align		4
        /*000c*/ 	.byte	0x03, 0x1b
        /*000e*/ 	.short	0x00ff


	//----- nvinfo : EIATTR_MERCURY_ISA_VERSION
	.align		4
        /*0010*/ 	.byte	0x03, 0x5f
        /*0012*/ 	.short	0x0101


	//----- nvinfo : EIATTR_VRC_CTA_INIT_COUNT
	.align		4
        /*0014*/ 	.byte	0x02, 0x4a
	.zero		1
	.zero		1


	//----- nvinfo : EIATTR_EXIT_INSTR_OFFSETS
	.align		4
        /*0018*/ 	.byte	0x04, 0x1c
        /*001a*/ 	.short	(.L_185 - .L_184)


	//   ....[0]....
.L_184:
        /*001c*/ 	.word	0x00000010


	//----- nvinfo : EIATTR_SW_WAR
	.align		4
.L_185:
        /*0020*/ 	.byte	0x04, 0x36
        /*0022*/ 	.short	(.L_187 - .L_186)
.L_186:
        /*0024*/ 	.word	0x00000008
.L_187:


//--------------------- .nv.info._Z7kernel1PdS_   --------------------------
	.section	.nv.info._Z7kernel1PdS_,"",@"SHT_CUDA_INFO"
	.sectionflags	@""
	.align	4


	//----- nvinfo : EIATTR_CUDA_API_VERSION
	.align		4
        /*0000*/ 	.byte	0x04, 0x37
        /*0002*/ 	.short	(.L_189 - .L_188)
.L_188:
        /*0004*/ 	.word	0x00000082


	//----- nvinfo : EIATTR_KPARAM_INFO
	.align		4
.L_189:
        /*0008*/ 	.byte	0x04, 0x17
        /*000a*/ 	.short	(.L_191 - .L_190)
.L_190:
        /*000c*/ 	.word	0x00000000
        /*0010*/ 	.short	0x0001
        /*0012*/ 	.short	0x0008
        /*0014*/ 	.byte	0x00, 0xf5, 0x21, 0x00


	//----- nvinfo : EIATTR_KPARAM_INFO
	.align		4
.L_191:
        /*0018*/ 	.byte	0x04, 0x17
        /*001a*/ 	.short	(.L_193 - .L_192)
.L_192:
        /*001c*/ 	.word	0x00000000
        /*0020*/ 	.short	0x0000
        /*0022*/ 	.short	0x0000
        /*0024*/ 	.byte	0x00, 0xf5, 0x21, 0x00


	//----- nvinfo : EIATTR_SPARSE_MMA_MASK
	.align		4
.L_193:
        /*0028*/ 	.byte	0x03, 0x50
        /*002a*/ 	.short	0x0000


	//----- nvinfo : EIATTR_MAXREG_COUNT
	.align		4
        /*002c*/ 	.byte	0x03, 0x1b
        /*002e*/ 	.short	0x00ff


	//----- nvinfo : EIATTR_MERCURY_ISA_VERSION
	.align		4
        /*0030*/ 	.byte	0x03, 0x5f
        /*0032*/ 	.short	0x0101


	//----- nvinfo : EIATTR_VRC_CTA_INIT_COUNT
	.align		4
        /*0034*/ 	.byte	0x02, 0x4a
	.zero		1
	.zero		1


	//----- nvinfo : EIATTR_EXIT_INSTR_OFFSETS
	.align		4
        /*0038*/ 	.byte	0x04, 0x1c
        /*003a*/ 	.short	(.L_195 - .L_194)


	//   ....[0]....
.L_194:
        /*003c*/ 	.word	0x000000e0


	//----- nvinfo : EIATTR_CBANK_PARAM_SIZE
	.align		4
.L_195:
        /*0040*/ 	.byte	0x03, 0x19
        /*0042*/ 	.short	0x0010


	//----- nvinfo : EIATTR_PARAM_CBANK
	.align		4
        /*0044*/ 	.byte	0x04, 0x0a
        /*0046*/ 	.short	(.L_197 - .L_196)
	.align		4
.L_196:
        /*0048*/ 	.word	index@(.nv.constant0._Z7kernel1PdS_)
        /*004c*/ 	.short	0x0380
        /*004e*/ 	.short	0x0010


	//----- nvinfo : EIATTR_SW_WAR
	.align		4
.L_197:
        /*0050*/ 	.byte	0x04, 0x36
        /*0052*/ 	.short	(.L_199 - .L_198)
.L_198:
        /*0054*/ 	.word	0x00000008
.L_199:


//--------------------- .nv.info._Z11move_kernelPdS_S_S_Pii --------------------------
	.section	.nv.info._Z11move_kernelPdS_S_S_Pii,"",@"SHT_CUDA_INFO"
	.sectionflags	@""
	.align	4


	//----- nvinfo : EIATTR_CUDA_API_VERSION
	.align		4
        /*0000*/ 	.byte	0x04, 0x37
        /*0002*/ 	.short	(.L_201 - .L_200)
.L_200:
        /*0004*/ 	.word	0x00000082


	//----- nvinfo : EIATTR_KPARAM_INFO
	.align		4
.L_201:
        /*0008*/ 	.byte	0x04, 0x17
        /*000a*/ 	.short	(.L_203 - .L_202)
.L_202:
        /*000c*/ 	.word	0x00000000
        /*0010*/ 	.short	0x0005
        /*0012*/ 	.short	0x0028
        /*0014*/ 	.byte	0x00, 0xf0, 0x11, 0x00


	//----- nvinfo : EIATTR_KPARAM_INFO
	.align		4
.L_203:
        /*0018*/ 	.byte	0x04, 0x17
        /*001a*/ 	.short	(.L_205 - .L_204)
.L_204:
        /*001c*/ 	.word	0x00000000
        /*0020*/ 	.short	0x0004
        /*0022*/ 	.short	0x0020
        /*0024*/ 	.byte	0x00, 0xf5, 0x21, 0x00


	//----- nvinfo : EIATTR_KPARAM_INFO
	.align		4
.L_205:
        /*0028*/ 	.byte	0x04, 0x17
        /*002a*/ 	.short	(.L_207 - .L_206)
.L_206:
        /*002c*/ 	.word	0x00000000
        /*0030*/ 	.short	0x0003
        /*0032*/ 	.short	0x0018
        /*0034*/ 	.byte	0x00, 0xf5, 0x21, 0x00


	//----- nvinfo : EIATTR_KPARAM_INFO
	.align		4
.L_207:
        /*0038*/ 	.byte	0x04, 0x17
        /*003a*/ 	.short	(.L_209 - .L_208)
.L_208:
        /*003c*/ 	.word	0x00000000
        /*0040*/ 	.short	0x0002
        /*0042*/ 	.short	0x0010
        /*0044*/ 	.byte	0x00, 0xf5, 0x21, 0x00


	//----- nvinfo : EIATTR_KPARAM_INFO
	.align		4
.L_209:
        /*0048*/ 	.byte	0x04, 0x17
        /*004a*/ 	.short	(.L_211 - .L_210)
.L_210:
        /*004c*/ 	.word	0x00000000
        /*0050*/ 	.short	0x0001
        /*0052*/ 	.short	0x0008
        /*0054*/ 	.byte	0x00, 0xf5, 0x21, 0x00


	//----- nvinfo : EIATTR_KPARAM_INFO
	.align		4
.L_211:
        /*0058*/ 	.byte	0x04, 0x17
        /*005a*/ 	.short	(.L_213 - .L_212)
.L_212:
        /*005c*/ 	.word	0x00000000
        /*0060*/ 	.short	0x0000
        /*0062*/ 	.short	0x0000
        /*0064*/ 	.byte	0x00, 0xf5, 0x21, 0x00


	//----- nvinfo : EIATTR_SPARSE_MMA_MASK
	.align		4
.L_213:
        /*0068*/ 	.byte	0x03, 0x50
        /*006a*/ 	.short	0x0000


	//----- nvinfo : EIATTR_MAXREG_COUNT
	.align		4
        /*006c*/ 	.byte	0x03, 0x1b
        /*006e*/ 	.short	0x00ff


	//----- nvinfo : EIATTR_EXTERNS
	.align		4
        /*0070*/ 	.byte	0x04, 0x0f
        /*0072*/ 	.short	(.L_215 - .L_214)


	//   ....[0]....
	.align		4
.L_214:
        /*0074*/ 	.word	index@(vprintf)


	//----- nvinfo : EIATTR_MERCURY_ISA_VERSION
	.align		4
.L_215:
        /*0078*/ 	.byte	0x03, 0x5f
        /*007a*/ 	.short	0x0101


	//----- nvinfo : EIATTR_VRC_CTA_INIT_COUNT
	.align		4
        /*007c*/ 	.byte	0x02, 0x4a
	.zero		1
	.zero		1


	//----- nvinfo : EIATTR_SYSCALL_OFFSETS
	.align		4
        /*0080*/ 	.byte	0x04, 0x46
        /*0082*/ 	.short	(.L_217 - .L_216)


	//   ....[0]....
.L_216:
        /*0084*/ 	.word	0x00000490


	//----- nvinfo : EIATTR_EXIT_INSTR_OFFSETS
	.align		4
.L_217:
        /*0088*/ 	.byte	0x04, 0x1c
        /*008a*/ 	.short	(.L_219 - .L_218)


	//   ....[0]....
.L_218:
        /*008c*/ 	.word	0x000000c0


	//   ....[1]....
        /*0090*/ 	.word	0x000004a0


	//----- nvinfo : EIATTR_CRS_STACK_SIZE
	.align		4
.L_219:
        /*0094*/ 	.byte	0x04, 0x1e
        /*0096*/ 	.short	(.L_221 - .L_220)
.L_220:
        /*0098*/ 	.word	0x00000000


	//----- nvinfo : EIATTR_CBANK_PARAM_SIZE
	.align		4
.L_221:
        /*009c*/ 	.byte	0x03, 0x19
        /*009e*/ 	.short	0x002c


	//----- nvinfo : EIATTR_PARAM_CBANK
	.align		4
        /*00a0*/ 	.byte	0x04, 0x0a
        /*00a2*/ 	.short	(.L_223 - .L_222)
	.align		4
.L_222:
        /*00a4*/ 	.word	index@(.nv.constant0._Z11move_kernelPdS_S_S_Pii)
        /*00a8*/ 	.short	0x0380
        /*00aa*/ 	.short	0x002c


	//----- nvinfo : EIATTR_SW_WAR
	.align		4
.L_223:
        /*00ac*/ 	.byte	0x04, 0x36
        /*00ae*/ 	.short	(.L_225 - .L_224)
.L_224:
        /*00b0*/ 	.word	0x00000008
.L_225:


//--------------------- .nv.callgraph             --------------------------
	.section	.nv.callgraph,"",@"SHT_CUDA_CALLGRAPH"
	.align	4
	.sectionentsize	8
	.align		4
        /*0000*/ 	.word	0x00000000
	.align		4
        /*0004*/ 	.word	0xffffffff
	.align		4
        /*0008*/ 	.word	index@(_Z11move_kernelPdS_S_S_Pii)
	.align		4
        /*000c*/ 	.word	index@(vprintf)
	.align		4
        /*0010*/ 	.word	0x00000000
	.align		4
        /*0014*/ 	.word	0xfffffffe
	.align		4
        /*0018*/ 	.word	0x00000000
	.align		4
        /*001c*/ 	.word	0xfffffffd
	.align		4
        /*0020*/ 	.word	0x00000000
	.align		4
        /*0024*/ 	.word	0xfffffffc


//--------------------- .nv.constant4             --------------------------
	.section	.nv.constant4,"a",@progbits
	.align	8
	.align		8
.nv.constant4:
        /*0000*/ 	.dword	_ZN34_INTERNAL_e4456a04_4_k_cu_b2e54c314cuda3std3__45__cpo5beginE
	.align		8
        /*0008*/ 	.dword	_ZN34_INTERNAL_e4456a04_4_k_cu_b2e54c314cuda3std3__45__cpo3endE
	.align		8
        /*0010*/ 	.dword	_ZN34_INTERNAL_e4456a04_4_k_cu_b2e54c314cuda3std3__45__cpo6cbeginE
	.align		8
        /*0018*/ 	.dword	_ZN34_INTERNAL_e4456a04_4_k_cu_b2e54c314cuda3std3__45__cpo4cendE
	.align		8
        /*0020*/ 	.dword	_ZN34_INTERNAL_e4456a04_4_k_cu_b2e54c314cuda3std3__45__cpo6rbeginE
	.align		8
        /*0028*/ 	.dword	_ZN34_INTERNAL_e4456a04_4_k_cu_b2e54c314cuda3std3__45__cpo4rendE
	.align		8
        /*0030*/ 	.dword	_ZN34_INTERNAL_e4456a04_4_k_cu_b2e54c314cuda3std3__45__cpo7crbeginE
	.align		8
        /*0038*/ 	.dword	_ZN34_INTERNAL_e4456a04_4_k_cu_b2e54c314cuda3std3__45__cpo5crendE
	.align		8
        /*0040*/ 	.dword	_ZN34_INTERNAL_e4456a04_4_k_cu_b2e54c314cuda3std3__436_GLOBAL__N__e4456a04_4_k_cu_b2e54c316ignoreE
	.align		8
        /*0048*/ 	.dword	_ZN34_INTERNAL_e4456a04_4_k_cu_b2e54c314cuda3std3__419piecewise_constructE
	.align		8
        /*0050*/ 	.dword	_ZN34_INTERNAL_e4456a04_4_k_cu_b2e54c314cuda3std3__48in_placeE
	.align		8
        /*0058*/ 	.dword	_ZN34_INTERNAL_e4456a04_4_k_cu_b2e54c314cuda3std3__420unreachable_sentinelE
	.align		8
        /*0060*/ 	.dword	_ZN34_INTERNAL_e4456a04_4_k_cu_b2e54c314cuda3std3__47nulloptE
	.align		8
        /*0068*/ 	.dword	_ZN34_INTERNAL_e4456a04_4_k_cu_b2e54c314cuda3std3__48unexpectE
	.align		8
        /*0070*/ 	.dword	_ZN34_INTERNAL_e4456a04_4_k_cu_b2e54c314cuda3std6ranges3__45__cpo4swapE
	.align		8
        /*0078*/ 	.dword	_ZN34_INTERNAL_e4456a04_4_k_cu_b2e54c314cuda3std6ranges3__45__cpo9iter_moveE
	.align		8
        /*0080*/ 	.dword	_ZN34_INTERNAL_e4456a04_4_k_cu_b2e54c314cuda3std6ranges3__45__cpo5beginE
	.align		8
        /*0088*/ 	.dword	_ZN34_INTERNAL_e4456a04_4_k_cu_b2e54c314cuda3std6ranges3__45__cpo3endE
	.align		8
        /*0090*/ 	.dword	_ZN34_INTERNAL_e4456a04_4_k_cu_b2e54c314cuda3std6ranges3__45__cpo6cbeginE
	.align		8
        /*0098*/ 	.dword	_ZN34_INTERNAL_e4456a04_4_k_cu_b2e54c314cuda3std6ranges3__45__cpo4cendE
	.align		8
        /*00a0*/ 	.dword	_ZN34_INTERNAL_e4456a04_4_k_cu_b2e54c314cuda3std6ranges3__45__cpo7advanceE
	.align		8
        /*00a8*/ 	.dword	_ZN34_INTERNAL_e4456a04_4_k_cu_b2e54c314cuda3std6ranges3__45__cpo9iter_swapE
	.align		8
        /*00b0*/ 	.dword	_ZN34_INTERNAL_e4456a04_4_k_cu_b2e54c314cuda3std6ranges3__45__cpo4nextE
	.align		8
        /*00b8*/ 	.dword	_ZN34_INTERNAL_e4456a04_4_k_cu_b2e54c314cuda3std6ranges3__45__cpo4prevE
	.align		8
        /*00c0*/ 	.dword	_ZN34_INTERNAL_e4456a04_4_k_cu_b2e54c314cuda3std6ranges3__45__cpo4dataE
	.align		8
        /*00c8*/ 	.dword	_ZN34_INTERNAL_e4456a04_4_k_cu_b2e54c314cuda3std6ranges3__45__cpo5cdataE
	.align		8
        /*00d0*/ 	.dword	_ZN34_INTERNAL_e4456a04_4_k_cu_b2e54c314cuda3std6ranges3__45__cpo4sizeE
	.align		8
        /*00d8*/ 	.dword	_ZN34_INTERNAL_e4456a04_4_k_cu_b2e54c314cuda3std6ranges3__45__cpo5ssizeE
	.align		8
        /*00e0*/ 	.dword	_ZN34_INTERNAL_e4456a04_4_k_cu_b2e54c314cuda3std6ranges3__45__cpo8distanceE
	.align		8
        /*00e8*/ 	.dword	_ZN34_INTERNAL_e4456a04_4_k_cu_b2e54c316thrust24THRUST_300001_SM_1000_NS8cuda_cub3parE
	.align		8
        /*00f0*/ 	.dword	_ZN34_INTERNAL_e4456a04_4_k_cu_b2e54c316thrust24THRUST_300001_SM_1000_NS8cuda_cub10par_nosyncE
	.align		8
        /*00f8*/ 	.dword	_ZN34_INTERNAL_e4456a04_4_k_cu_b2e54c316thrust24THRUST_300001_SM_1000_NS6system6detail10sequential3seqE
	.align		8
        /*0100*/ 	.dword	_ZN34_INTERNAL_e4456a04_4_k_cu_b2e54c316thrust24THRUST_300001_SM_1000_NS12placeholders2_1E
	.align		8
        /*0108*/ 	.dword	_ZN34_INTERNAL_e4456a04_4_k_cu_b2e54c316thrust24THRUST_300001_SM_1000_NS12placeholders2_2E
	.align		8
        /*0110*/ 	.dword	_ZN34_INTERNAL_e4456a04_4_k_cu_b2e54c316thrust24THRUST_300001_SM_1000_NS12placeholders2_3E
	.align		8
        /*0118*/ 	.dword	_ZN34_INTERNAL_e4456a04_4_k_cu_b2e54c316thrust24THRUST_300001_SM_1000_NS12placeholders2_4E
	.align		8
        /*0120*/ 	.dword	_ZN34_INTERNAL_e4456a04_4_k_cu_b2e54c316thrust24THRUST_300001_SM_1000_NS12placeholders2_5E
	.align		8
        /*0128*/ 	.dword	_ZN34_INTERNAL_e4456a04_4_k_cu_b2e54c316thrust24THRUST_300001_SM_1000_NS12placeholders2_6E
	.align		8
        /*0130*/ 	.dword	_ZN34_INTERNAL_e4456a04_4_k_cu_b2e54c316thrust24THRUST_300001_SM_1000_NS12placeholders2_7E
	.align		8
        /*0138*/ 	.dword	_ZN34_INTERNAL_e4456a04_4_k_cu_b2e54c316thrust24THRUST_300001_SM_1000_NS12placeholders2_8E
	.align		8
        /*0140*/ 	.dword	_ZN34_INTERNAL_e4456a04_4_k_cu_b2e54c316thrust24THRUST_300001_SM_1000_NS12placeholders2_9E
	.align		8
        /*0148*/ 	.dword	_ZN34_INTERNAL_e4456a04_4_k_cu_b2e54c316thrust24THRUST_300001_SM_1000_NS12placeholders3_10E
	.align		8
        /*0150*/ 	.dword	_ZN34_INTERNAL_e4456a04_4_k_cu_b2e54c316thrust24THRUST_300001_SM_1000_NS3seqE
	.align		8
        /*0158*/ 	.dword	$str$1
	.align		8
        /*0160*/ 	.dword	vprintf


//--------------------- .text._ZN3cub18CUB_300001_SM_10006detail8for_each13static_kernelINS2_12policy_hub_t12policy_500_tElN6thrust24THRUST_300001_SM_1000_NS8cuda_cub6__fill7functorINS7_6detail15normal_iteratorINS7_10device_ptrIiEEEEiEEEEvT0_T1_ --------------------------
	.section	.text._ZN3cub18CUB_300001_SM_10006detail8for_each13static_kernelINS2_12policy_hub_t12policy_500_tElN6thrust24THRUST_300001_SM_1000_NS8cuda_cub6__fill7functorINS7_6detail15normal_iteratorINS7_10device_ptrIiEEEEiEEEEvT0_T1_,"ax",@progbits
	.align	128
        .global         _ZN3cub18CUB_300001_SM_10006detail8for_each13static_kernelINS2_12policy_hub_t12policy_500_tElN6thrust24THRUST_300001_SM_1000_NS8cuda_cub6__fill7functorINS7_6detail15normal_iteratorINS7_10device_ptrIiEEEEiEEEEvT0_T1_
        .type           _ZN3cub18CUB_300001_SM_10006detail8for_each13static_kernelINS2_12policy_hub_t12policy_500_tElN6thrust24THRUST_300001_SM_1000_NS8cuda_cub6__fill7functorINS7_6detail15normal_iteratorINS7_10device_ptrIiEEEEiEEEEvT0_T1_,@function
        .size           _ZN3cub18CUB_300001_SM_10006detail8for_each13static_kernelINS2_12policy_hub_t12policy_500_tElN6thrust24THRUST_300001_SM_1000_NS8cuda_cub6__fill7functorINS7_6detail15normal_iteratorINS7_10device_ptrIiEEEEiEEEEvT0_T1_,(.L_x_21 - _ZN3cub18CUB_300001_SM_10006detail8for_each13static_kernelINS2_12policy_hub_t12policy_500_tElN6thrust24THRUST_300001_SM_1000_NS8cuda_cub6__fill7functorINS7_6detail15normal_iteratorINS7_10device_ptrIiEEEEiEEEEvT0_T1_)
        .other          _ZN3cub18CUB_300001_SM_10006detail8for_each13static_kernelINS2_12policy_hub_t12policy_500_tElN6thrust24THRUST_300001_SM_1000_NS8cuda_cub6__fill7functorINS7_6detail15normal_iteratorINS7_10device_ptrIiEEEEiEEEEvT0_T1_,@"STO_CUDA_ENTRY STV_DEFAULT"
_ZN3cub18CUB_300001_SM_10006detail8for_each13static_kernelINS2_12policy_hub_t12policy_500_tElN6thrust24THRUST_300001_SM_1000_NS8cuda_cub6__fill7functorINS7_6detail15normal_iteratorINS7_10device_ptrIiEEEEiEEEEvT0_T1_:
.text._ZN3cub18CUB_300001_SM_10006detail8for_each13static_kernelINS2_12policy_hub_t12policy_500_tElN6thrust24THRUST_300001_SM_1000_NS8cuda_cub6__fill7functorINS7_6detail15normal_iteratorINS7_10device_ptrIiEEEEiEEEEvT0_T1_:
[----:B------:R-:W-:Y:S08]  /*0000*/  LDC R1, c[0x0][0x37c] ;  /* 0x0000df00ff017b82 */ /* 0x000ff00000000800 */
[----:B------:R-:W0:Y:S01]  /*0010*/  S2UR UR4, SR_CTAID.X ;  /* 0x00000000000479c3 */ /* 0x000e220000002500 */
[----:B------:R-:W1:Y:S01]  /*0020*/  LDCU.64 UR6, c[0x0][0x380] ;  /* 0x00007000ff0677ac */ /* 0x000e620008000a00 */
[----:B------:R-:W2:Y:S01]  /*0030*/  LDCU.64 UR8, c[0x0][0x358] ;  /* 0x00006b00ff0877ac */ /* 0x000ea20008000a00 */
[----:B0-----:R-:W-:-:S04]  /*0040*/  UIMAD.WIDE.U32 UR4, UR4, 0x200, URZ ;  /* 0x00000200040478a5 */ /* 0x001fc8000f8e00ff */
[----:B-1----:R-:W-:-:S04]  /*0050*/  UIADD3 UR6, UP0, UPT, -UR4, UR6, URZ ;  /* 0x0000000604067290 */ /* 0x002fc8000ff1e1ff */
[----:B------:R-:W-:Y:S02]  /*0060*/  UIADD3.X UR7, UPT, UPT, ~UR5, UR7, URZ, UP0, !UPT ;  /* 0x0000000705077290 */ /* 0x000fe400087fe5ff */
[----:B------:R-:W-:-:S04]  /*0070*/  UISETP.GE.U32.AND UP0, UPT, UR6, 0x200, UPT ;  /* 0x000002000600788c */ /* 0x000fc8000bf06070 */
[----:B------:R-:W-:-:S09]  /*0080*/  UISETP.GE.AND.EX UP0, UPT, UR7, URZ, UPT, UP0 ;  /* 0x000000ff0700728c */ /* 0x000fd2000bf06300 */
[----:B--2---:R-:W-:Y:S05]  /*0090*/  BRA.U !UP0, `(.L_x_0) ;  /* 0x0000000108287547 */ /* 0x004fea000b800000 */
[----:B------:R-:W0:Y:S01]  /*00a0*/  S2R R0, SR_TID.X ;  /* 0x0000000000007919 */ /* 0x000e220000002100 */
[----:B------:R-:W1:Y:S01]  /*00b0*/  LDCU.64 UR6, c[0x0][0x388] ;  /* 0x00007100ff0677ac */ /* 0x000e620008000a00 */
[----:B------:R-:W2:Y:S01]  /*00c0*/  LDC R5, c[0x0][0x390] ;  /* 0x0000e400ff057b82 */ /* 0x000ea20000000800 */
[----:B0-----:R-:W-:-:S05]  /*00d0*/  IADD3 R0, P0, PT, R0, UR4, RZ ;  /* 0x0000000400007c10 */ /* 0x001fca000ff1e0ff */
[----:B------:R-:W-:Y:S01]  /*00e0*/  IMAD.X R3, RZ, RZ, UR5, P0 ;  /* 0x00000005ff037e24 */ /* 0x000fe200080e06ff */
[----:B-1----:R-:W-:-:S04]  /*00f0*/  LEA R2, P0, R0, UR6, 0x2 ;  /* 0x0000000600027c11 */ /* 0x002fc8000f8010ff */
[----:B------:R-:W-:-:S05]  /*0100*/  LEA.HI.X R3, R0, UR7, R3, 0x2, P0 ;  /* 0x0000000700037c11 */ /* 0x000fca00080f1403 */
[----:B--2---:R-:W-:Y:S04]  /*0110*/  STG.E desc[UR8][R2.64], R5 ;  /* 0x0000000502007986 */ /* 0x004fe8000c101908 */
[----:B------:R-:W-:Y:S01]  /*0120*/  STG.E desc[UR8][R2.64+0x400], R5 ;  /* 0x0004000502007986 */ /* 0x000fe2000c101908 */
[----:B------:R-:W-:Y:S05]  /*0130*/  EXIT ;  /* 0x000000000000794d */ /* 0x000fea0003800000 */
.L_x_0:
[----:B------:R-:W0:Y:S01]  /*0140*/  S2R R0, SR_TID.X ;  /* 0x0000000000007919 */ /* 0x000e220000002100 */
[----:B------:R-:W-:Y:S01]  /*0150*/  USHF.R.S32.HI UR7, URZ, 0x1f, UR6 ;  /* 0x0000001fff077899 */ /* 0x000fe20008011406 */
[----:B------:R-:W1:Y:S05]  /*0160*/  LDCU.64 UR10, c[0x0][0x388] ;  /* 0x00007100ff0a77ac */ /* 0x000e6a0008000a00 */
[----:B------:R-:W-:Y:S02]  /*0170*/  IMAD.U32 R2, RZ, RZ, UR7 ;  /* 0x00000007ff027e24 */ /* 0x000fe4000f8e00ff */
[----:B------:R-:W-:Y:S01]  /*0180*/  IMAD.U32 R4, RZ, RZ, UR7 ;  /* 0x00000007ff047e24 */ /* 0x000fe2000f8e00ff */
[----:B0-----:R-:W-:-:S04]  /*0190*/  ISETP.LT.U32.AND P0, PT, R0, UR6, PT ;  /* 0x0000000600007c0c */ /* 0x001fc8000bf01070 */
[----:B------:R-:W-:Y:S01]  /*01a0*/  ISETP.GT.AND.EX P0, PT, R2, RZ, PT, P0 ;  /* 0x000000ff0200720c */ /* 0x000fe20003f04300 */
[C---:B------:R-:W-:Y:S01]  /*01b0*/  VIADD R2, R0.reuse, 0x100 ;  /* 0x0000010000027836 */ /* 0x040fe20000000000 */
[----:B------:R-:W-:-:S04]  /*01c0*/  IADD3 R0, P2, PT, R0, UR4, RZ ;  /* 0x0000000400007c10 */ /* 0x000fc8000ff5e0ff */
[----:B------:R-:W-:Y:S01]  /*01d0*/  ISETP.LT.U32.AND P1, PT, R2, UR6, PT ;  /* 0x0000000602007c0c */ /* 0x000fe2000bf21070 */
[----:B------:R-:W-:Y:S01]  /*01e0*/  IMAD.X R3, RZ, RZ, UR5, P2 ;  /* 0x00000005ff037e24 */ /* 0x000fe200090e06ff */
[----:B-1----:R-:W-:Y:S02]  /*01f0*/  LEA R2, P2, R0, UR10, 0x2 ;  /* 0x0000000a00027c11 */ /* 0x002fe4000f8410ff */
[----:B------:R-:W-:Y:S02]  /*0200*/  ISETP.GT.AND.EX P1, PT, R4, RZ, PT, P1 ;  /* 0x000000ff0400720c */ /* 0x000fe40003f24310 */
[----:B------:R-:W-:Y:S01]  /*0210*/  LEA.HI.X R3, R0, UR11, R3, 0x2, P2 ;  /* 0x0000000b00037c11 */ /* 0x000fe200090f1403 */
[----:B------:R-:W0:Y:S04]  /*0220*/  @P0 LDC R5, c[0x0][0x390] ;  /* 0x0000e400ff050b82 */ /* 0x000e280000000800 */
[----:B0-----:R0:W-:Y:S06]  /*0230*/  @P0 STG.E desc[UR8][R2.64], R5 ;  /* 0x0000000502000986 */ /* 0x0011ec000c101908 */
[----:B------:R-:W-:Y:S05]  /*0240*/  @!P1 EXIT ;  /* 0x000000000000994d */ /* 0x000fea0003800000 */
[----:B0-----:R-:W0:Y:S02]  /*0250*/  LDC R5, c[0x0][0x390] ;  /* 0x0000e400ff057b82 */ /* 0x001e240000000800 */
[----:B0-----:R-:W-:Y:S01]  /*0260*/  STG.E desc[UR8][R2.64+0x400], R5 ;  /* 0x0004000502007986 */ /* 0x001fe2000c101908 */
[----:B------:R-:W-:Y:S05]  /*0270*/  EXIT ;  /* 0x000000000000794d */ /* 0x000fea0003800000 */
.L_x_1:
[----:B------:R-:W-:-:S00]  /*0280*/  BRA `(.L_x_1) ;  /* 0xfffffffc00fc7947 */ /* 0x000fc0000383ffff */
[----:B------:R-:W-:-:S00]  /*0290*/  NOP ;  /* 0x0000000000007918 */ /* 0x000fc00000000000 */
        /* <DEDUP_REMOVED lines=14> */
.L_x_21:


//--------------------- .text._ZN3cub18CUB_300001_SM_10006detail8for_each13static_kernelINS2_12policy_hub_t12policy_500_tEmN6thrust24THRUST_300001_SM_1000_NS8cuda_cub20__uninitialized_fill7functorINS7_10device_ptrIiEEiEEEEvT0_T1_ --------------------------
	.section	.text._ZN3cub18CUB_300001_SM_10006detail8for_each13static_kernelINS2_12policy_hub_t12policy_500_tEmN6thrust24THRUST_300001_SM_1000_NS8cuda_cub20__uninitialized_fill7functorINS7_10device_ptrIiEEiEEEEvT0_T1_,"ax",@progbits
	.align	128
        .global         _ZN3cub18CUB_300001_SM_10006detail8for_each13static_kernelINS2_12policy_hub_t12policy_500_tEmN6thrust24THRUST_300001_SM_1000_NS8cuda_cub20__uninitialized_fill7functorINS7_10device_ptrIiEEiEEEEvT0_T1_
        .type           _ZN3cub18CUB_300001_SM_10006detail8for_each13static_kernelINS2_12policy_hub_t12policy_500_tEmN6thrust24THRUST_300001_SM_1000_NS8cuda_cub20__uninitialized_fill7functorINS7_10device_ptrIiEEiEEEEvT0_T1_,@function
        .size           _ZN3cub18CUB_300001_SM_10006detail8for_each13static_kernelINS2_12policy_hub_t12policy_500_tEmN6thrust24THRUST_300001_SM_1000_NS8cuda_cub20__uninitialized_fill7functorINS7_10device_ptrIiEEiEEEEvT0_T1_,(.L_x_22 - _ZN3cub18CUB_300001_SM_10006detail8for_each13static_kernelINS2_12policy_hub_t12policy_500_tEmN6thrust24THRUST_300001_SM_1000_NS8cuda_cub20__uninitialized_fill7functorINS7_10device_ptrIiEEiEEEEvT0_T1_)
        .other          _ZN3cub18CUB_300001_SM_10006detail8for_each13static_kernelINS2_12policy_hub_t12policy_500_tEmN6thrust24THRUST_300001_SM_1000_NS8cuda_cub20__uninitialized_fill7functorINS7_10device_ptrIiEEiEEEEvT0_T1_,@"STO_CUDA_ENTRY STV_DEFAULT"
_ZN3cub18CUB_300001_SM_10006detail8for_each13static_kernelINS2_12policy_hub_t12policy_500_tEmN6thrust24THRUST_300001_SM_1000_NS8cuda_cub20__uninitialized_fill7functorINS7_10device_ptrIiEEiEEEEvT0_T1_:
.text._ZN3cub18CUB_300001_SM_10006detail8for_each13static_kernelINS2_12policy_hub_t12policy_500_tEmN6thrust24THRUST_300001_SM_1000_NS8cuda_cub20__uninitialized_fill7functorINS7_10device_ptrIiEEiEEEEvT0_T1_:
        /* <DEDUP_REMOVED lines=8> */
[----:B------:R-:W-:-:S09]  /*0080*/  UISETP.GE.U32.AND.EX UP0, UPT, UR7, URZ, UPT, UP0 ;  /* 0x000000ff0700728c */ /* 0x000fd2000bf06100 */
        /* <DEDUP_REMOVED lines=11> */
.L_x_2:
[----:B------:R-:W0:Y:S01]  /*0140*/  S2R R0, SR_TID.X ;  /* 0x0000000000007919 */ /* 0x000e220000002100 */
[----:B------:R-:W-:Y:S01]  /*0150*/  IMAD.U32 R2, RZ, RZ, UR7 ;  /* 0x00000007ff027e24 */ /* 0x000fe2000f8e00ff */
[----:B------:R-:W1:Y:S01]  /*0160*/  LDCU.64 UR10, c[0x0][0x388] ;  /* 0x00007100ff0a77ac */ /* 0x000e620008000a00 */
[----:B------:R-:W-:Y:S01]  /*0170*/  IMAD.U32 R4, RZ, RZ, UR7 ;  /* 0x00000007ff047e24 */ /* 0x000fe2000f8e00ff */
[----:B0-----:R-:W-:-:S04]  /*0180*/  ISETP.LT.U32.AND P0, PT, R0, UR6, PT ;  /* 0x0000000600007c0c */ /* 0x001fc8000bf01070 */
[----:B------:R-:W-:Y:S01]  /*0190*/  ISETP.GT.U32.AND.EX P0, PT, R2, RZ, PT, P0 ;  /* 0x000000ff0200720c */ /* 0x000fe20003f04100 */
[C---:B------:R-:W-:Y:S01]  /*01a0*/  VIADD R2, R0.reuse, 0x100 ;  /* 0x0000010000027836 */ /* 0x040fe20000000000 */
[----:B------:R-:W-:-:S04]  /*01b0*/  IADD3 R0, P2, PT, R0, UR4, RZ ;  /* 0x0000000400007c10 */ /* 0x000fc8000ff5e0ff */
[----:B------:R-:W-:Y:S01]  /*01c0*/  ISETP.LT.U32.AND P1, PT, R2, UR6, PT ;  /* 0x0000000602007c0c */ /* 0x000fe2000bf21070 */
[----:B------:R-:W-:Y:S01]  /*01d0*/  IMAD.X R3, RZ, RZ, UR5, P2 ;  /* 0x00000005ff037e24 */ /* 0x000fe200090e06ff */
[----:B-1----:R-:W-:Y:S02]  /*01e0*/  LEA R2, P2, R0, UR10, 0x2 ;  /* 0x0000000a00027c11 */ /* 0x002fe4000f8410ff */
[----:B------:R-:W-:Y:S02]  /*01f0*/  ISETP.GT.U32.AND.EX P1, PT, R4, RZ, PT, P1 ;  /* 0x000000ff0400720c */ /* 0x000fe40003f24110 */
[----:B------:R-:W-:Y:S01]  /*0200*/  LEA.HI.X R3, R0, UR11, R3, 0x2, P2 ;  /* 0x0000000b00037c11 */ /* 0x000fe200090f1403 */
[----:B------:R-:W0:Y:S04]  /*0210*/  @P0 LDC R5, c[0x0][0x390] ;  /* 0x0000e400ff050b82 */ /* 0x000e280000000800 */
[----:B0-----:R0:W-:Y:S06]  /*0220*/  @P0 STG.E desc[UR8][R2.64], R5 ;  /* 0x0000000502000986 */ /* 0x0011ec000c101908 */
[----:B------:R-:W-:Y:S05]  /*0230*/  @!P1 EXIT ;  /* 0x000000000000994d */ /* 0x000fea0003800000 */
[----:B0-----:R-:W0:Y:S02]  /*0240*/  LDC R5, c[0x0][0x390] ;  /* 0x0000e400ff057b82 */ /* 0x001e240000000800 */
[----:B0-----:R-:W-:Y:S01]  /*0250*/  STG.E desc[UR8][R2.64+0x400], R5 ;  /* 0x0004000502007986 */ /* 0x001fe2000c101908 */
[----:B------:R-:W-:Y:S05]  /*0260*/  EXIT ;  /* 0x000000000000794d */ /* 0x000fea0003800000 */
.L_x_3:
        /* <DEDUP_REMOVED lines=9> */
.L_x_22:


//--------------------- .text._ZN3cub18CUB_300001_SM_10006detail8for_each13static_kernelINS2_12policy_hub_t12policy_500_tEmN6thrust24THRUST_300001_SM_1000_NS8cuda_cub6__fill7functorINS7_6detail15normal_iteratorINS7_10device_ptrIiEEEEiEEEEvT0_T1_ --------------------------
	.section	.text._ZN3cub18CUB_300001_SM_10006detail8for_each13static_kernelINS2_12policy_hub_t12policy_500_tEmN6thrust24THRUST_300001_SM_1000_NS8cuda_cub6__fill7functorINS7_6detail15normal_iteratorINS7_10device_ptrIiEEEEiEEEEvT0_T1_,"ax",@progbits
	.align	128
        .global         _ZN3cub18CUB_300001_SM_10006detail8for_each13static_kernelINS2_12policy_hub_t12policy_500_tEmN6thrust24THRUST_300001_SM_1000_NS8cuda_cub6__fill7functorINS7_6detail15normal_iteratorINS7_10device_ptrIiEEEEiEEEEvT0_T1_
        .type           _ZN3cub18CUB_300001_SM_10006detail8for_each13static_kernelINS2_12policy_hub_t12policy_500_tEmN6thrust24THRUST_300001_SM_1000_NS8cuda_cub6__fill7functorINS7_6detail15normal_iteratorINS7_10device_ptrIiEEEEiEEEEvT0_T1_,@function
        .size           _ZN3cub18CUB_300001_SM_10006detail8for_each13static_kernelINS2_12policy_hub_t12policy_500_tEmN6thrust24THRUST_300001_SM_1000_NS8cuda_cub6__fill7functorINS7_6detail15normal_iteratorINS7_10device_ptrIiEEEEiEEEEvT0_T1_,(.L_x_23 - _ZN3cub18CUB_300001_SM_10006detail8for_each13static_kernelINS2_12policy_hub_t12policy_500_tEmN6thrust24THRUST_300001_SM_1000_NS8cuda_cub6__fill7functorINS7_6detail15normal_iteratorINS7_10device_ptrIiEEEEiEEEEvT0_T1_)
        .other          _ZN3cub18CUB_300001_SM_10006detail8for_each13static_kernelINS2_12policy_hub_t12policy_500_tEmN6thrust24THRUST_300001_SM_1000_NS8cuda_cub6__fill7functorINS7_6detail15normal_iteratorINS7_10device_ptrIiEEEEiEEEEvT0_T1_,@"STO_CUDA_ENTRY STV_DEFAULT"
_ZN3cub18CUB_300001_SM_10006detail8for_each13static_kernelINS2_12policy_hub_t12policy_500_tEmN6thrust24THRUST_300001_SM_1000_NS8cuda_cub6__fill7functorINS7_6detail15normal_iteratorINS7_10device_ptrIiEEEEiEEEEvT0_T1_:
.text._ZN3cub18CUB_300001_SM_10006detail8for_each13static_kernelINS2_12policy_hub_t12policy_500_tEmN6thrust24THRUST_300001_SM_1000_NS8cuda_cub6__fill7functorINS7_6detail15normal_iteratorINS7_10device_ptrIiEEEEiEEEEvT0_T1_:
        /* <DEDUP_REMOVED lines=20> */
.L_x_4:
        /* <DEDUP_REMOVED lines=19> */
.L_x_5:
        /* <DEDUP_REMOVED lines=9> */
.L_x_23:


//--------------------- .text._ZN3cub18CUB_300001_SM_10006detail8for_each13static_kernelINS2_12policy_hub_t12policy_500_tElN6thrust24THRUST_300001_SM_1000_NS8cuda_cub6__fill7functorINS7_6detail15normal_iteratorINS7_10device_ptrIdEEEEdEEEEvT0_T1_ --------------------------
	.section	.text._ZN3cub18CUB_300001_SM_10006detail8for_each13static_kernelINS2_12policy_hub_t12policy_500_tElN6thrust24THRUST_300001_SM_1000_NS8cuda_cub6__fill7functorINS7_6detail15normal_iteratorINS7_10device_ptrIdEEEEdEEEEvT0_T1_,"ax",@progbits
	.align	128
        .global         _ZN3cub18CUB_300001_SM_10006detail8for_each13static_kernelINS2_12policy_hub_t12policy_500_tElN6thrust24THRUST_300001_SM_1000_NS8cuda_cub6__fill7functorINS7_6detail15normal_iteratorINS7_10device_ptrIdEEEEdEEEEvT0_T1_
        .type           _ZN3cub18CUB_300001_SM_10006detail8for_each13static_kernelINS2_12policy_hub_t12policy_500_tElN6thrust24THRUST_300001_SM_1000_NS8cuda_cub6__fill7functorINS7_6detail15normal_iteratorINS7_10device_ptrIdEEEEdEEEEvT0_T1_,@function
        .size           _ZN3cub18CUB_300001_SM_10006detail8for_each13static_kernelINS2_12policy_hub_t12policy_500_tElN6thrust24THRUST_300001_SM_1000_NS8cuda_cub6__fill7functorINS7_6detail15normal_iteratorINS7_10device_ptrIdEEEEdEEEEvT0_T1_,(.L_x_24 - _ZN3cub18CUB_300001_SM_10006detail8for_each13static_kernelINS2_12policy_hub_t12policy_500_tElN6thrust24THRUST_300001_SM_1000_NS8cuda_cub6__fill7functorINS7_6detail15normal_iteratorINS7_10device_ptrIdEEEEdEEEEvT0_T1_)
        .other          _ZN3cub18CUB_300001_SM_10006detail8for_each13static_kernelINS2_12policy_hub_t12policy_500_tElN6thrust24THRUST_300001_SM_1000_NS8cuda_cub6__fill7functorINS7_6detail15normal_iteratorINS7_10device_ptrIdEEEEdEEEEvT0_T1_,@"STO_CUDA_ENTRY STV_DEFAULT"
_ZN3cub18CUB_300001_SM_10006detail8for_each13static_kernelINS2_12policy_hub_t12policy_500_tElN6thrust24THRUST_300001_SM_1000_NS8cuda_cub6__fill7functorINS7_6detail15normal_iteratorINS7_10device_ptrIdEEEEdEEEEvT0_T1_:
.text._ZN3cub18CUB_300001_SM_10006detail8for_each13static_kernelINS2_12policy_hub_t12policy_500_tElN6thrust24THRUST_300001_SM_1000_NS8cuda_cub6__fill7functorINS7_6detail15normal_iteratorINS7_10device_ptrIdEEEEdEEEEvT0_T1_:
        /* <DEDUP_REMOVED lines=12> */
[----:B------:R-:W2:Y:S01]  /*00c0*/  LDC.64 R4, c[0x0][0x390] ;  /* 0x0000e400ff047b82 */ /* 0x000ea20000000a00 */
[----:B0-----:R-:W-:-:S05]  /*00d0*/  IADD3 R0, P0, PT, R0, UR4, RZ ;  /* 0x0000000400007c10 */ /* 0x001fca000ff1e0ff */
[----:B------:R-:W-:Y:S01]  /*00e0*/  IMAD.X R3, RZ, RZ, UR5, P0 ;  /* 0x00000005ff037e24 */ /* 0x000fe200080e06ff */
[----:B-1----:R-:W-:-:S04]  /*00f0*/  LEA R2, P0, R0, UR6, 0x3 ;  /* 0x0000000600027c11 */ /* 0x002fc8000f8018ff */
[----:B------:R-:W-:-:S05]  /*0100*/  LEA.HI.X R3, R0, UR7, R3, 0x3, P0 ;  /* 0x0000000700037c11 */ /* 0x000fca00080f1c03 */
[----:B--2---:R-:W-:Y:S04]  /*0110*/  STG.E.64 desc[UR8][R2.64], R4 ;  /* 0x0000000402007986 */ /* 0x004fe8000c101b08 */
[----:B------:R-:W-:Y:S01]  /*0120*/  STG.E.64 desc[UR8][R2.64+0x800], R4 ;  /* 0x0008000402007986 */ /* 0x000fe2000c101b08 */
[----:B------:R-:W-:Y:S05]  /*0130*/  EXIT ;  /* 0x000000000000794d */ /* 0x000fea0003800000 */
.L_x_6:
        /* <DEDUP_REMOVED lines=14> */
[----:B------:R-:W0:Y:S04]  /*0220*/  @P0 LDC.64 R4, c[0x0][0x390] ;  /* 0x0000e400ff040b82 */ /* 0x000e280000000a00 */
[----:B0-----:R0:W-:Y:S06]  /*0230*/  @P0 STG.E.64 desc[UR8][R2.64], R4 ;  /* 0x0000000402000986 */ /* 0x0011ec000c101b08 */
[----:B------:R-:W-:Y:S05]  /*0240*/  @!P1 EXIT ;  /* 0x000000000000994d */ /* 0x000fea0003800000 */
[----:B0-----:R-:W0:Y:S02]  /*0250*/  LDC.64 R4, c[0x0][0x390] ;  /* 0x0000e400ff047b82 */ /* 0x001e240000000a00 */
[----:B0-----:R-:W-:Y:S01]  /*0260*/  STG.E.64 desc[UR8][R2.64+0x800], R4 ;  /* 0x0008000402007986 */ /* 0x001fe2000c101b08 */
[----:B------:R-:W-:Y:S05]  /*0270*/  EXIT ;  /* 0x000000000000794d */ /* 0x000fea0003800000 */
.L_x_7:
        /* <DEDUP_REMOVED lines=16> */
.L_x_24:


//--------------------- .text._ZN3cub18CUB_300001_SM_10006detail8for_each13static_kernelINS2_12policy_hub_t12policy_500_tEmN6thrust24THRUST_300001_SM_1000_NS8cuda_cub20__uninitialized_fill7functorINS7_10device_ptrIdEEdEEEEvT0_T1_ --------------------------
	.section	.text._ZN3cub18CUB_300001_SM_10006detail8for_each13static_kernelINS2_12policy_hub_t12policy_500_tEmN6thrust24THRUST_300001_SM_1000_NS8cuda_cub20__uninitialized_fill7functorINS7_10device_ptrIdEEdEEEEvT0_T1_,"ax",@progbits
	.align	128
        .global         _ZN3cub18CUB_300001_SM_10006detail8for_each13static_kernelINS2_12policy_hub_t12policy_500_tEmN6thrust24THRUST_300001_SM_1000_NS8cuda_cub20__uninitialized_fill7functorINS7_10device_ptrIdEEdEEEEvT0_T1_
        .type           _ZN3cub18CUB_300001_SM_10006detail8for_each13static_kernelINS2_12policy_hub_t12policy_500_tEmN6thrust24THRUST_300001_SM_1000_NS8cuda_cub20__uninitialized_fill7functorINS7_10device_ptrIdEEdEEEEvT0_T1_,@function
        .size           _ZN3cub18CUB_300001_SM_10006detail8for_each13static_kernelINS2_12policy_hub_t12policy_500_tEmN6thrust24THRUST_300001_SM_1000_NS8cuda_cub20__uninitialized_fill7functorINS7_10device_ptrIdEEdEEEEvT0_T1_,(.L_x_25 - _ZN3cub18CUB_300001_SM_10006detail8for_each13static_kernelINS2_12policy_hub_t12policy_500_tEmN6thrust24THRUST_300001_SM_1000_NS8cuda_cub20__uninitialized_fill7functorINS7_10device_ptrIdEEdEEEEvT0_T1_)
        .other          _ZN3cub18CUB_300001_SM_10006detail8for_each13static_kernelINS2_12policy_hub_t12policy_500_tEmN6thrust24THRUST_300001_SM_1000_NS8cuda_cub20__uninitialized_fill7functorINS7_10device_ptrIdEEdEEEEvT0_T1_,@"STO_CUDA_ENTRY STV_DEFAULT"
_ZN3cub18CUB_300001_SM_10006detail8for_each13static_kernelINS2_12policy_hub_t12policy_500_tEmN6thrust24THRUST_300001_SM_1000_NS8cuda_cub20__uninitialized_fill7functorINS7_10device_ptrIdEEdEEEEvT0_T1_:
.text._ZN3cub18CUB_300001_SM_10006detail8for_each13static_kernelINS2_12policy_hub_t12policy_500_tEmN6thrust24THRUST_300001_SM_1000_NS8cuda_cub20__uninitialized_fill7functorINS7_10device_ptrIdEEdEEEEvT0_T1_:
        /* <DEDUP_REMOVED lines=20> */
.L_x_8:
        /* <DEDUP_REMOVED lines=13> */
[----:B------:R-:W0:Y:S04]  /*0210*/  @P0 LDC.64 R4, c[0x0][0x390] ;  /* 0x0000e400ff040b82 */ /* 0x000e280000000a00 */
[----:B0-----:R0:W-:Y:S06]  /*0220*/  @P0 STG.E.64 desc[UR8][R2.64], R4 ;  /* 0x0000000402000986 */ /* 0x0011ec000c101b08 */
[----:B------:R-:W-:Y:S05]  /*0230*/  @!P1 EXIT ;  /* 0x000000000000994d */ /* 0x000fea0003800000 */
[----:B0-----:R-:W0:Y:S02]  /*0240*/  LDC.64 R4, c[0x0][0x390] ;  /* 0x0000e400ff047b82 */ /* 0x001e240000000a00 */
[----:B0-----:R-:W-:Y:S01]  /*0250*/  STG.E.64 desc[UR8][R2.64+0x800], R4 ;  /* 0x0008000402007986 */ /* 0x001fe2000c101b08 */
[----:B------:R-:W-:Y:S05]  /*0260*/  EXIT ;  /* 0x000000000000794d */ /* 0x000fea0003800000 */
.L_x_9:
        /* <DEDUP_REMOVED lines=9> */
.L_x_25:


//--------------------- .text._ZN3cub18CUB_300001_SM_10006detail8for_each13static_kernelINS2_12policy_hub_t12policy_500_tEmN6thrust24THRUST_300001_SM_1000_NS8cuda_cub6__fill7functorINS7_6detail15normal_iteratorINS7_10device_ptrIdEEEEdEEEEvT0_T1_ --------------------------
	.section	.text._ZN3cub18CUB_300001_SM_10006detail8for_each13static_kernelINS2_12policy_hub_t12policy_500_tEmN6thrust24THRUST_300001_SM_1000_NS8cuda_cub6__fill7functorINS7_6detail15normal_iteratorINS7_10device_ptrIdEEEEdEEEEvT0_T1_,"ax",@progbits
	.align	128
        .global         _ZN3cub18CUB_300001_SM_10006detail8for_each13static_kernelINS2_12policy_hub_t12policy_500_tEmN6thrust24THRUST_300001_SM_1000_NS8cuda_cub6__fill7functorINS7_6detail15normal_iteratorINS7_10device_ptrIdEEEEdEEEEvT0_T1_
        .type           _ZN3cub18CUB_300001_SM_10006detail8for_each13static_kernelINS2_12policy_hub_t12policy_500_tEmN6thrust24THRUST_300001_SM_1000_NS8cuda_cub6__fill7functorINS7_6detail15normal_iteratorINS7_10device_ptrIdEEEEdEEEEvT0_T1_,@function
        .size           _ZN3cub18CUB_300001_SM_10006detail8for_each13static_kernelINS2_12policy_hub_t12policy_500_tEmN6thrust24THRUST_300001_SM_1000_NS8cuda_cub6__fill7functorINS7_6detail15normal_iteratorINS7_10device_ptrIdEEEEdEEEEvT0_T1_,(.L_x_26 - _ZN3cub18CUB_300001_SM_10006detail8for_each13static_kernelINS2_12policy_hub_t12policy_500_tEmN6thrust24THRUST_300001_SM_1000_NS8cuda_cub6__fill7functorINS7_6detail15normal_iteratorINS7_10device_ptrIdEEEEdEEEEvT0_T1_)
        .other          _ZN3cub18CUB_300001_SM_10006detail8for_each13static_kernelINS2_12policy_hub_t12policy_500_tEmN6thrust24THRUST_300001_SM_1000_NS8cuda_cub6__fill7functorINS7_6detail15normal_iteratorINS7_10device_ptrIdEEEEdEEEEvT0_T1_,@"STO_CUDA_ENTRY STV_DEFAULT"
_ZN3cub18CUB_300001_SM_10006detail8for_each13static_kernelINS2_12policy_hub_t12policy_500_tEmN6thrust24THRUST_300001_SM_1000_NS8cuda_cub6__fill7functorINS7_6detail15normal_iteratorINS7_10device_ptrIdEEEEdEEEEvT0_T1_:
.text._ZN3cub18CUB_300001_SM_10006detail8for_each13static_kernelINS2_12policy_hub_t12policy_500_tEmN6thrust24THRUST_300001_SM_1000_NS8cuda_cub6__fill7functorINS7_6detail15normal_iteratorINS7_10device_ptrIdEEEEdEEEEvT0_T1_:
        /* <DEDUP_REMOVED lines=20> */
.L_x_10:
        /* <DEDUP_REMOVED lines=19> */
.L_x_11:
        /* <DEDUP_REMOVED lines=9> */
.L_x_26:


//--------------------- .text._ZN3cub18CUB_300001_SM_10006detail11EmptyKernelIvEEvv --------------------------
	.section	.text._ZN3cub18CUB_300001_SM_10006detail11EmptyKernelIvEEvv,"ax",@progbits
	.align	128
        .global         _ZN3cub18CUB_300001_SM_10006detail11EmptyKernelIvEEvv
        .type           _ZN3cub18CUB_300001_SM_10006detail11EmptyKernelIvEEvv,@function
        .size           _ZN3cub18CUB_300001_SM_10006detail11EmptyKernelIvEEvv,(.L_x_27 - _ZN3cub18CUB_300001_SM_10006detail11EmptyKernelIvEEvv)
        .other          _ZN3cub18CUB_300001_SM_10006detail11EmptyKernelIvEEvv,@"STO_CUDA_ENTRY STV_DEFAULT"
_ZN3cub18CUB_300001_SM_10006detail11EmptyKernelIvEEvv:
.text._ZN3cub18CUB_300001_SM_10006detail11EmptyKernelIvEEvv:
[----:B------:R-:W-:Y:S01]  /*0000*/  LDC R1, c[0x0][0x37c] ;  /* 0x0000df00ff017b82 */ /* 0x000fe20000000800 */
[----:B------:R-:W-:Y:S05]  /*0010*/  EXIT ;  /* 0x000000000000794d */ /* 0x000fea0003800000 */
.L_x_12:
        /* <DEDUP_REMOVED lines=14> */
.L_x_27:


//--------------------- .text._Z7kernel1PdS_      --------------------------
	.section	.text._Z7kernel1PdS_,"ax",@progbits
	.align	128
        .global         _Z7kernel1PdS_
        .type           _Z7kernel1PdS_,@function
        .size           _Z7kernel1PdS_,(.L_x_28 - _Z7kernel1PdS_)
        .other          _Z7kernel1PdS_,@"STO_CUDA_ENTRY STV_DEFAULT"
_Z7kernel1PdS_:
.text._Z7kernel1PdS_:
[----:B------:R-:W-:Y:S01]  /*0000*/  LDC R1, c[0x0][0x37c] ;  /* 0x0000df00ff017b82 */ /* 0x000fe20000000800 */
[----:B------:R-:W0:Y:S07]  /*0010*/  S2R R7, SR_CTAID.X ;  /* 0x0000000000077919 */ /* 0x000e2e0000002500 */
[----:B------:R-:W1:Y:S01]  /*0020*/  LDC.64 R2, c[0x0][0x388] ;  /* 0x0000e200ff027b82 */ /* 0x000e620000000a00 */
[----:B------:R-:W0:Y:S01]  /*0030*/  LDCU UR6, c[0x0][0x360] ;  /* 0x00006c00ff0677ac */ /* 0x000e220008000800 */
[----:B------:R-:W0:Y:S01]  /*0040*/  S2R R0, SR_TID.X ;  /* 0x0000000000007919 */ /* 0x000e220000002100 */
[----:B------:R-:W2:Y:S05]  /*0050*/  LDCU.64 UR4, c[0x0][0x358] ;  /* 0x00006b00ff0477ac */ /* 0x000eaa0008000a00 */
[----:B------:R-:W3:Y:S01]  /*0060*/  LDC.64 R4, c[0x0][0x380] ;  /* 0x0000e000ff047b82 */ /* 0x000ee20000000a00 */
[----:B0-----:R-:W-:-:S04]  /*0070*/  IMAD R7, R7, UR6, R0 ;  /* 0x0000000607077c24 */ /* 0x001fc8000f8e0200 */
[----:B-1----:R-:W-:-:S04]  /*0080*/  IMAD.WIDE.U32 R2, R7, 0x8, R2 ;  /* 0x0000000807027825 */ /* 0x002fc800078e0002 */
[----:B---3--:R-:W-:Y:S02]  /*0090*/  IMAD.WIDE.U32 R4, R7, 0x8, R4 ;  /* 0x0000000807047825 */ /* 0x008fe400078e0004 */
[----:B--2---:R-:W2:Y:S04]  /*00a0*/  LDG.E.64 R2, desc[UR4][R2.64] ;  /* 0x0000000402027981 */ /* 0x004ea8000c1e1b00 */
[----:B------:R-:W2:Y:S02]  /*00b0*/  LDG.E.64 R6, desc[UR4][R4.64] ;  /* 0x0000000404067981 */ /* 0x000ea4000c1e1b00 */
[----:B--2---:R-:W-:-:S07]  /*00c0*/  DADD R6, R2, R6 ;  /* 0x0000000002067229 */ /* 0x004fce0000000006 */
[----:B------:R-:W-:Y:S01]  /*00d0*/  STG.E.64 desc[UR4][R4.64], R6 ;  /* 0x0000000604007986 */ /* 0x000fe2000c101b04 */
[----:B------:R-:W-:Y:S05]  /*00e0*/  EXIT ;  /* 0x000000000000794d */ /* 0x000fea0003800000 */
.L_x_13:
        /* <DEDUP_REMOVED lines=9> */
.L_x_28:


//--------------------- .text._Z11move_kernelPdS_S_S_Pii --------------------------
	.section	.text._Z11move_kernelPdS_S_S_Pii,"ax",@progbits
	.align	128
        .global         _Z11move_kernelPdS_S_S_Pii
        .type           _Z11move_kernelPdS_S_S_Pii,@function
        .size           _Z11move_kernelPdS_S_S_Pii,(.L_x_29 - _Z11move_kernelPdS_S_S_Pii)
        .other          _Z11move_kernelPdS_S_S_Pii,@"STO_CUDA_ENTRY STV_DEFAULT"
_Z11move_kernelPdS_S_S_Pii:
.text._Z11move_kernelPdS_S_S_Pii:
[----:B------:R-:W0:Y:S01]  /*0000*/  LDC R1, c[0x0][0x37c] ;  /* 0x0000df00ff017b82 */ /* 0x000e220000000800 */
[----:B------:R-:W1:Y:S01]  /*0010*/  S2R R0, SR_CTAID.X ;  /* 0x0000000000007919 */ /* 0x000e620000002500 */
[----:B------:R-:W2:Y:S01]  /*0020*/  LDCU UR5, c[0x0][0x2fc] ;  /* 0x00005f80ff0577ac */ /* 0x000ea20008000800 */
[----:B0-----:R-:W-:Y:S01]  /*0030*/  IADD3 R1, PT, PT, R1, -0x18, RZ ;  /* 0xffffffe801017810 */ /* 0x001fe20007ffe0ff */
[----:B------:R-:W1:Y:S01]  /*0040*/  S2R R3, SR_TID.X ;  /* 0x0000000000037919 */ /* 0x000e620000002100 */
[----:B------:R-:W1:Y:S01]  /*0050*/  LDCU UR6, c[0x0][0x360] ;  /* 0x00006c00ff0677ac */ /* 0x000e620008000800 */
[----:B------:R-:W0:Y:S01]  /*0060*/  LDCU UR7, c[0x0][0x3a8] ;  /* 0x00007500ff0777ac */ /* 0x000e220008000800 */
[----:B------:R-:W3:Y:S02]  /*0070*/  LDCU UR4, c[0x0][0x2f8] ;  /* 0x00005f00ff0477ac */ /* 0x000ee40008000800 */
[----:B---3--:R-:W-:-:S04]  /*0080*/  IADD3 R6, P1, PT, R1, UR4, RZ ;  /* 0x0000000401067c10 */ /* 0x008fc8000ff3e0ff */
[----:B--2---:R-:W-:Y:S01]  /*0090*/  IADD3.X R7, PT, PT, RZ, UR5, RZ, P1, !PT ;  /* 0x00000005ff077c10 */ /* 0x004fe20008ffe4ff */
[----:B-1----:R-:W-:-:S05]  /*00a0*/  IMAD R0, R0, UR6, R3 ;  /* 0x0000000600007c24 */ /* 0x002fca000f8e0203 */
[----:B0-----:R-:W-:-:S13]  /*00b0*/  ISETP.GE.U32.AND P0, PT, R0, UR7, PT ;  /* 0x0000000700007c0c */ /* 0x001fda000bf06070 */
[----:B------:R-:W-:Y:S05]  /*00c0*/  @P0 EXIT ;  /* 0x000000000000094d */ /* 0x000fea0003800000 */
[----:B------:R-:W0:Y:S01]  /*00d0*/  LDC.64 R4, c[0x0][0x3a0] ;  /* 0x0000e800ff047b82 */ /* 0x000e220000000a00 */
[----:B------:R-:W1:Y:S07]  /*00e0*/  LDCU.64 UR4, c[0x0][0x358] ;  /* 0x00006b00ff0477ac */ /* 0x000e6e0008000a00 */
[----:B------:R-:W2:Y:S01]  /*00f0*/  LDC.64 R2, c[0x0][0x380] ;  /* 0x0000e000ff027b82 */ /* 0x000ea20000000a00 */
[----:B0-----:R-:W-:-:S05]  /*0100*/  IMAD.WIDE.U32 R4, R0, 0x4, R4 ;  /* 0x0000000400047825 */ /* 0x001fca00078e0004 */
[----:B-1----:R-:W3:Y:S01]  /*0110*/  LDG.E R8, desc[UR4][R4.64] ;  /* 0x0000000404087981 */ /* 0x002ee2000c1e1900 */
[----:B------:R-:W-:Y:S04]  /*0120*/  BSSY.RECONVERGENT B0, `(.L_x_14) ;  /* 0x000002b000007945 */ /* 0x000fe80003800200 */
[----:B------:R-:W-:Y:S01]  /*0130*/  BSSY.RELIABLE B6, `(.L_x_15) ;  /* 0x000000f000067945 */ /* 0x000fe20003800100 */
[----:B--2---:R-:W-:Y:S01]  /*0140*/  IMAD.WIDE.U32 R2, R0, 0x8, R2 ;  /* 0x0000000800027825 */ /* 0x004fe200078e0002 */
[----:B---3--:R-:W-:-:S13]  /*0150*/  ISETP.NE.AND P0, PT, R8, 0x2, PT ;  /* 0x000000020800780c */ /* 0x008fda0003f05270 */
[----:B------:R-:W-:Y:S05]  /*0160*/  @!P0 BRA `(.L_x_16) ;  /* 0x0000000000248947 */ /* 0x000fea0003800000 */
[----:B------:R-:W-:-:S13]  /*0170*/  ISETP.NE.AND P0, PT, R8, 0x1, PT ;  /* 0x000000010800780c */ /* 0x000fda0003f05270 */
[----:B------:R-:W-:Y:S05]  /*0180*/  @!P0 BREAK.RELIABLE B6 ;  /* 0x0000000000068942 */ /* 0x000fea0003800100 */
[----:B------:R-:W-:Y:S05]  /*0190*/  @P0 BRA `(.L_x_17) ;  /* 0x0000000000200947 */ /* 0x000fea0003800000 */
[----:B------:R-:W0:Y:S01]  /*01a0*/  LDC.64 R8, c[0x0][0x388] ;  /* 0x0000e200ff087b82 */ /* 0x000e220000000a00 */
[----:B------:R-:W-:-:S05]  /*01b0*/  HFMA2 R11, -RZ, RZ, 0, 1.1920928955078125e-07 ;  /* 0x00000002ff0b7431 */ /* 0x000fca00000001ff */
[----:B------:R1:W-:Y:S01]  /*01c0*/  STG.E desc[UR4][R4.64], R11 ;  /* 0x0000000b04007986 */ /* 0x0003e2000c101904 */
[----:B0-----:R-:W-:-:S06]  /*01d0*/  IMAD.WIDE.U32 R8, R0, 0x8, R8 ;  /* 0x0000000800087825 */ /* 0x001fcc00078e0008 */
[----:B------:R-:W5:Y:S01]  /*01e0*/  LDG.E.64 R8, desc[UR4][R8.64] ;  /* 0x0000000408087981 */ /* 0x000f62000c1e1b00 */
[----:B-1----:R-:W-:Y:S05]  /*01f0*/  BRA `(.L_x_18) ;  /* 0x0000000000747947 */ /* 0x002fea0003800000 */
.L_x_16:
[----:B------:R-:W-:-:S05]  /*0200*/  IMAD.MOV.U32 R9, RZ, RZ, 0x3 ;  /* 0x00000003ff097424 */ /* 0x000fca00078e00ff */
[----:B------:R0:W-:Y:S02]  /*0210*/  STG.E desc[UR4][R4.64], R9 ;  /* 0x0000000904007986 */ /* 0x0001e4000c101904 */
.L_x_17:
[----:B------:R-:W-:Y:S05]  /*0220*/  BSYNC.RELIABLE B6 ;  /* 0x0000000000067941 */ /* 0x000fea0003800100 */
.L_x_15:
[----:B------:R-:W1:Y:S01]  /*0230*/  LDC.64 R10, c[0x0][0x390] ;  /* 0x0000e400ff0a7b82 */ /* 0x000e620000000a00 */
[----:B0-----:R-:W2:Y:S07]  /*0240*/  LDG.E.64 R4, desc[UR4][R2.64] ;  /* 0x0000000402047981 */ /* 0x001eae000c1e1b00 */
[----:B------:R-:W0:Y:S08]  /*0250*/  LDC.64 R12, c[0x0][0x388] ;  /* 0x0000e200ff0c7b82 */ /* 0x000e300000000a00 */
[----:B------:R-:W3:Y:S01]  /*0260*/  LDC.64 R14, c[0x0][0x398] ;  /* 0x0000e600ff0e7b82 */ /* 0x000ee20000000a00 */
[----:B-1----:R-:W-:-:S05]  /*0270*/  IMAD.WIDE.U32 R10, R0, 0x8, R10 ;  /* 0x00000008000a7825 */ /* 0x002fca00078e000a */
[----:B------:R-:W2:Y:S01]  /*0280*/  LDG.E.64 R8, desc[UR4][R10.64] ;  /* 0x000000040a087981 */ /* 0x000ea2000c1e1b00 */
[----:B---3--:R-:W-:Y:S01]  /*0290*/  IMAD.WIDE.U32 R14, R0, 0x8, R14 ;  /* 0x00000008000e7825 */ /* 0x008fe200078e000e */
[----:B--2---:R-:W-:-:S08]  /*02a0*/  DADD R4, R4, R8 ;  /* 0x0000000004047229 */ /* 0x004fd00000000008 */
[----:B------:R-:W-:Y:S01]  /*02b0*/  DSETP.GT.AND P0, PT, |R4|, 1000, PT ;  /* 0x408f40000400742a */ /* 0x000fe20003f04200 */
[----:B0-----:R-:W-:-:S13]  /*02c0*/  IMAD.WIDE.U32 R4, R0, 0x8, R12 ;  /* 0x0000000800047825 */ /* 0x001fda00078e000c */
[----:B------:R-:W-:-:S07]  /*02d0*/  @P0 DADD R8, -RZ, -R8 ;  /* 0x00000000ff080229 */ /* 0x000fce0000000908 */
[----:B------:R0:W-:Y:S04]  /*02e0*/  @P0 STG.E.64 desc[UR4][R10.64], R8 ;  /* 0x000000080a000986 */ /* 0x0001e8000c101b04 */
[----:B------:R-:W2:Y:S04]  /*02f0*/  LDG.E.64 R12, desc[UR4][R4.64] ;  /* 0x00000004040c7981 */ /* 0x000ea8000c1e1b00 */
[----:B------:R-:W2:Y:S02]  /*0300*/  LDG.E.64 R16, desc[UR4][R14.64] ;  /* 0x000000040e107981 */ /* 0x000ea4000c1e1b00 */
[----:B--2---:R-:W-:-:S08]  /*0310*/  DADD R12, R12, R16 ;  /* 0x000000000c0c7229 */ /* 0x004fd00000000010 */
[----:B------:R-:W-:-:S14]  /*0320*/  DSETP.GT.AND P0, PT, |R12|, 1000, PT ;  /* 0x408f40000c00742a */ /* 0x000fdc0003f04200 */
[----:B------:R-:W-:-:S07]  /*0330*/  @P0 DADD R18, -RZ, -R16 ;  /* 0x00000000ff120229 */ /* 0x000fce0000000910 */
[----:B------:R1:W-:Y:S04]  /*0340*/  @P0 STG.E.64 desc[UR4][R14.64], R18 ;  /* 0x000000120e000986 */ /* 0x0003e8000c101b04 */
[----:B0-----:R-:W2:Y:S04]  /*0350*/  @P0 LDG.E.64 R8, desc[UR4][R10.64] ;  /* 0x000000040a080981 */ /* 0x001ea8000c1e1b00 */
[----:B------:R-:W2:Y:S02]  /*0360*/  LDG.E.64 R12, desc[UR4][R2.64] ;  /* 0x00000004020c7981 */ /* 0x000ea4000c1e1b00 */
[----:B--2---:R-:W-:-:S07]  /*0370*/  DADD R12, R12, R8 ;  /* 0x000000000c0c7229 */ /* 0x004fce0000000008 */
[----:B------:R1:W-:Y:S04]  /*0380*/  STG.E.64 desc[UR4][R2.64], R12 ;  /* 0x0000000c02007986 */ /* 0x0003e8000c101b04 */
[----:B------:R-:W2:Y:S04]  /*0390*/  LDG.E.64 R8, desc[UR4][R14.64] ;  /* 0x000000040e087981 */ /* 0x000ea8000c1e1b00 */
[----:B------:R-:W2:Y:S02]  /*03a0*/  LDG.E.64 R16, desc[UR4][R4.64] ;  /* 0x0000000404107981 */ /* 0x000ea4000c1e1b00 */
[----:B--2---:R-:W-:-:S07]  /*03b0*/  DADD R8, R8, R16 ;  /* 0x0000000008087229 */ /* 0x004fce0000000010 */
[----:B------:R1:W-:Y:S04]  /*03c0*/  STG.E.64 desc[UR4][R4.64], R8 ;  /* 0x0000000804007986 */ /* 0x0003e8000c101b04 */
.L_x_18:
[----:B------:R-:W-:Y:S05]  /*03d0*/  BSYNC.RECONVERGENT B0 ;  /* 0x0000000000007941 */ /* 0x000fea0003800200 */
.L_x_14:
[----:B------:R-:W-:Y:S05]  /*03e0*/  WARPSYNC.ALL ;  /* 0x0000000000007948 */ /* 0x000fea0003800000 */
[----:B-1----:R-:W2:Y:S01]  /*03f0*/  LDG.E.64 R2, desc[UR4][R2.64] ;  /* 0x0000000402027981 */ /* 0x002ea2000c1e1b00 */
[----:B------:R-:W-:Y:S01]  /*0400*/  MOV R10, 0x160 ;  /* 0x00000160000a7802 */ /* 0x000fe20000000f00 */
[----:B------:R-:W0:Y:S02]  /*0410*/  LDCU.64 UR4, c[0x4][0x158] ;  /* 0x01002b00ff0477ac */ /* 0x000e240008000a00 */
[----:B-----5:R1:W-:Y:S03]  /*0420*/  STL.64 [R1+0x10], R8 ;  /* 0x0000100801007387 */ /* 0x0203e60000100a00 */
[----:B------:R-:W3:Y:S01]  /*0430*/  LDC.64 R10, c[0x4][R10] ;  /* 0x010000000a0a7b82 */ /* 0x000ee20000000a00 */
[----:B------:R1:W-:Y:S01]  /*0440*/  STL [R1], R0 ;  /* 0x0000000001007387 */ /* 0x0003e20000100800 */
[----:B0-----:R-:W-:Y:S01]  /*0450*/  MOV R4, UR4 ;  /* 0x0000000400047c02 */ /* 0x001fe20008000f00 */
[----:B------:R-:W-:-:S02]  /*0460*/  IMAD.U32 R5, RZ, RZ, UR5 ;  /* 0x00000005ff057e24 */ /* 0x000fc4000f8e00ff */
[----:B--23--:R1:W-:Y:S05]  /*0470*/  STL.64 [R1+0x8], R2 ;  /* 0x0000080201007387 */ /* 0x00c3ea0000100a00 */
[----:B------:R-:W-:-:S07]  /*0480*/  LEPC R20, `(.L_x_19) ;  /* 0x000000001014794e */ /* 0x000fce0000000000 */
[----:B-1----:R-:W-:Y:S05]  /*0490*/  CALL.ABS.NOINC R10 ;  /* 0x000000000a007343 */ /* 0x002fea0003c00000 */
.L_x_19:
[----:B------:R-:W-:Y:S05]  /*04a0*/  EXIT ;  /* 0x000000000000794d */ /* 0x000fea0003800000 */
.L_x_20:
        /* <DEDUP_REMOVED lines=13> */
.L_x_29:


//--------------------- .nv.global.init           --------------------------
	.section	.nv.global.init,"aw",@progbits
.nv.global.init:
	.type		$str$1,@object
	.size		$str$1,(.L_43 - $str$1)
$str$1:
        /*0000*/ 	.byte	0x25, 0x64, 0x2c, 0x20, 0x25, 0x66, 0x20, 0x25, 0x66, 0x0a, 0x00
.L_43:


//--------------------- .nv.shared.reserved.0     --------------------------
	.section	.nv.shared.reserved.0,"aw",@nobits
	.weak		__nv_reservedSMEM_offset_0_alias
	.size		__nv_reservedSMEM_offset_0_alias, 0, 64
	.other		__nv_reservedSMEM_offset_0_alias,@"STO_CUDA_RESERVED_SHARED STV_DEFAULT"
__nv_reservedSMEM_offset_0_alias:
	.zero		0
	.zero		64


//--------------------- .nv.global                --------------------------
	.section	.nv.global,"aw",@nobits
.nv.global:
	.type		_ZN34_INTERNAL_e4456a04_4_k_cu_b2e54c316thrust24THRUST_300001_SM_1000_NS3seqE,@object
	.size		_ZN34_INTERNAL_e4456a04_4_k_cu_b2e54c316thrust24THRUST_300001_SM_1000_NS3seqE,(_ZN34_INTERNAL_e4456a04_4_k_cu_b2e54c314cuda3std3__48in_placeE - _ZN34_INTERNAL_e4456a04_4_k_cu_b2e54c316thrust24THRUST_300001_SM_1000_NS3seqE)
_ZN34_INTERNAL_e4456a04_4_k_cu_b2e54c316thrust24THRUST_300001_SM_1000_NS3seqE:
	.zero		1
	.type		_ZN34_INTERNAL_e4456a04_4_k_cu_b2e54c314cuda3std3__48in_placeE,@object
	.size		_ZN34_INTERNAL_e4456a04_4_k_cu_b2e54c314cuda3std3__48in_placeE,(_ZN34_INTERNAL_e4456a04_4_k_cu_b2e54c314cuda3std6ranges3__45__cpo4sizeE - _ZN34_INTERNAL_e4456a04_4_k_cu_b2e54c314cuda3std3__48in_placeE)
_ZN34_INTERNAL_e4456a04_4_k_cu_b2e54c314cuda3std3__48in_placeE:
	.zero		1
	.type		_ZN34_INTERNAL_e4456a04_4_k_cu_b2e54c314cuda3std6ranges3__45__cpo4sizeE,@object
	.size		_ZN34_INTERNAL_e4456a04_4_k_cu_b2e54c314cuda3std6ranges3__45__cpo4sizeE,(_ZN34_INTERNAL_e4456a04_4_k_cu_b2e54c316thrust24THRUST_300001_SM_1000_NS12placeholders2_3E - _ZN34_INTERNAL_e4456a04_4_k_cu_b2e54c314cuda3std6ranges3__45__cpo4sizeE)
_ZN34_INTERNAL_e4456a04_4_k_cu_b2e54c314cuda3std6ranges3__45__cpo4sizeE:
	.zero		1
	.type		_ZN34_INTERNAL_e4456a04_4_k_cu_b2e54c316thrust24THRUST_300001_SM_1000_NS12placeholders2_3E,@object
	.size		_ZN34_INTERNAL_e4456a04_4_k_cu_b2e54c316thrust24THRUST_300001_SM_1000_NS12placeholders2_3E,(_ZN34_INTERNAL_e4456a04_4_k_cu_b2e54c314cuda3std3__45__cpo6cbeginE - _ZN34_INTERNAL_e4456a04_4_k_cu_b2e54c316thrust24THRUST_300001_SM_1000_NS12placeholders2_3E)
_ZN34_INTERNAL_e4456a04_4_k_cu_b2e54c316thrust24THRUST_300001_SM_1000_NS12placeholders2_3E:
	.zero		1
	.type		_ZN34_INTERNAL_e4456a04_4_k_cu_b2e54c314cuda3std3__45__cpo6cbeginE,@object
	.size		_ZN34_INTERNAL_e4456a04_4_k_cu_b2e54c314cuda3std3__45__cpo6cbeginE,(_ZN34_INTERNAL_e4456a04_4_k_cu_b2e54c314cuda3std6ranges3__45__cpo6cbeginE - _ZN34_INTERNAL_e4456a04_4_k_cu_b2e54c314cuda3std3__45__cpo6cbeginE)
_ZN34_INTERNAL_e4456a04_4_k_cu_b2e54c314cuda3std3__45__cpo6cbeginE:
	.zero		1
	.type		_ZN34_INTERNAL_e4456a04_4_k_cu_b2e54c314cuda3std6ranges3__45__cpo6cbeginE,@object
	.size		_ZN34_INTERNAL_e4456a04_4_k_cu_b2e54c314cuda3std6ranges3__45__cpo6cbeginE,(_ZN34_INTERNAL_e4456a04_4_k_cu_b2e54c316thrust24THRUST_300001_SM_1000_NS12placeholders2_7E - _ZN34_INTERNAL_e4456a04_4_k_cu_b2e54c314cuda3std6ranges3__45__cpo6cbeginE)
_ZN34_INTERNAL_e4456a04_4_k_cu_b2e54c314cuda3std6ranges3__45__cpo6cbeginE:
	.zero		1
	.type		_ZN34_INTERNAL_e4456a04_4_k_cu_b2e54c316thrust24THRUST_300001_SM_1000_NS12placeholders2_7E,@object
	.size		_ZN34_INTERNAL_e4456a04_4_k_cu_b2e54c316thrust24THRUST_300001_SM_1000_NS12placeholders2_7E,(_ZN34_INTERNAL_e4456a04_4_k_cu_b2e54c314cuda3std3__45__cpo7crbeginE - _ZN34_INTERNAL_e4456a04_4_k_cu_b2e54c316thrust24THRUST_300001_SM_1000_NS12placeholders2_7E)
_ZN34_INTERNAL_e4456a04_4_k_cu_b2e54c316thrust24THRUST_300001_SM_1000_NS12placeholders2_7E:
	.zero		1
	.type		_ZN34_INTERNAL_e4456a04_4_k_cu_b2e54c314cuda3std3__45__cpo7crbeginE,@object
	.size		_ZN34_INTERNAL_e4456a04_4_k_cu_b2e54c314cuda3std3__45__cpo7crbeginE,(_ZN34_INTERNAL_e4456a04_4_k_cu_b2e54c314cuda3std6ranges3__45__cpo4nextE - _ZN34_INTERNAL_e4456a04_4_k_cu_b2e54c314cuda3std3__45__cpo7crbeginE)
_ZN34_INTERNAL_e4456a04_4_k_cu_b2e54c314cuda3std3__45__cpo7crbeginE:
	.zero		1
	.type		_ZN34_INTERNAL_e4456a04_4_k_cu_b2e54c314cuda3std6ranges3__45__cpo4nextE,@object
	.size		_ZN34_INTERNAL_e4456a04_4_k_cu_b2e54c314cuda3std6ranges3__45__cpo4nextE,(_ZN34_INTERNAL_e4456a04_4_k_cu_b2e54c314cuda3std6ranges3__45__cpo4swapE - _ZN34_INTERNAL_e4456a04_4_k_cu_b2e54c314cuda3std6ranges3__45__cpo4nextE)
_ZN34_INTERNAL_e4456a04_4_k_cu_b2e54c314cuda3std6ranges3__45__cpo4nextE:
	.zero		1
	.type		_ZN34_INTERNAL_e4456a04_4_k_cu_b2e54c314cuda3std6ranges3__45__cpo4swapE,@object
	.size		_ZN34_INTERNAL_e4456a04_4_k_cu_b2e54c314cuda3std6ranges3__45__cpo4swapE,(_ZN34_INTERNAL_e4456a04_4_k_cu_b2e54c316thrust24THRUST_300001_SM_1000_NS8cuda_cub10par_nosyncE - _ZN34_INTERNAL_e4456a04_4_k_cu_b2e54c314cuda3std6ranges3__45__cpo4swapE)
_ZN34_INTERNAL_e4456a04_4_k_cu_b2e54c314cuda3std6ranges3__45__cpo4swapE:
	.zero		1
	.type		_ZN34_INTERNAL_e4456a04_4_k_cu_b2e54c316thrust24THRUST_300001_SM_1000_NS8cuda_cub10par_nosyncE,@object
	.size		_ZN34_INTERNAL_e4456a04_4_k_cu_b2e54c316thrust24THRUST_300001_SM_1000_NS8cuda_cub10par_nosyncE,(_ZN34_INTERNAL_e4456a04_4_k_cu_b2e54c316thrust24THRUST_300001_SM_1000_NS12placeholders2_9E - _ZN34_INTERNAL_e4456a04_4_k_cu_b2e54c316thrust24THRUST_300001_SM_1000_NS8cuda_cub10par_nosyncE)
_ZN34_INTERNAL_e4456a04_4_k_cu_b2e54c316thrust24THRUST_300001_SM_1000_NS8cuda_cub10par_nosyncE:
	.zero		1
	.type		_ZN34_INTERNAL_e4456a04_4_k_cu_b2e54c316thrust24THRUST_300001_SM_1000_NS12placeholders2_9E,@object
	.size		_ZN34_INTERNAL_e4456a04_4_k_cu_b2e54c316thrust24THRUST_300001_SM_1000_NS12placeholders2_9E,(_ZN34_INTERNAL_e4456a04_4_k_cu_b2e54c314cuda3std3__436_GLOBAL__N__e4456a04_4_k_cu_b2e54c316ignoreE - _ZN34_INTERNAL_e4456a04_4_k_cu_b2e54c316thrust24THRUST_300001_SM_1000_NS12placeholders2_9E)
_ZN34_INTERNAL_e4456a04_4_k_cu_b2e54c316thrust24THRUST_300001_SM_1000_NS12placeholders2_9E:
	.zero		1
	.type		_ZN34_INTERNAL_e4456a04_4_k_cu_b2e54c314cuda3std3__436_GLOBAL__N__e4456a04_4_k_cu_b2e54c316ignoreE,@object
	.size		_ZN34_INTERNAL_e4456a04_4_k_cu_b2e54c314cuda3std3__436_GLOBAL__N__e4456a04_4_k_cu_b2e54c316ignoreE,(_ZN34_INTERNAL_e4456a04_4_k_cu_b2e54c314cuda3std6ranges3__45__cpo4dataE - _ZN34_INTERNAL_e4456a04_4_k_cu_b2e54c314cuda3std3__436_GLOBAL__N__e4456a04_4_k_cu_b2e54c316ignoreE)
_ZN34_INTERNAL_e4456a04_4_k_cu_b2e54c314cuda3std3__436_GLOBAL__N__e4456a04_4_k_cu_b2e54c316ignoreE:
	.zero		1
	.type		_ZN34_INTERNAL_e4456a04_4_k_cu_b2e54c314cuda3std6ranges3__45__cpo4dataE,@object
	.size		_ZN34_INTERNAL_e4456a04_4_k_cu_b2e54c314cuda3std6ranges3__45__cpo4dataE,(_ZN34_INTERNAL_e4456a04_4_k_cu_b2e54c316thrust24THRUST_300001_SM_1000_NS12placeholders2_1E - _ZN34_INTERNAL_e4456a04_4_k_cu_b2e54c314cuda3std6ranges3__45__cpo4dataE)
_ZN34_INTERNAL_e4456a04_4_k_cu_b2e54c314cuda3std6ranges3__45__cpo4dataE:
	.zero		1
	.type		_ZN34_INTERNAL_e4456a04_4_k_cu_b2e54c316thrust24THRUST_300001_SM_1000_NS12placeholders2_1E,@object
	.size		_ZN34_INTERNAL_e4456a04_4_k_cu_b2e54c316thrust24THRUST_300001_SM_1000_NS12placeholders2_1E,(_ZN34_INTERNAL_e4456a04_4_k_cu_b2e54c314cuda3std3__45__cpo5beginE - _ZN34_INTERNAL_e4456a04_4_k_cu_b2e54c316thrust24THRUST_300001_SM_1000_NS12placeholders2_1E)
_ZN34_INTERNAL_e4456a04_4_k_cu_b2e54c316thrust24THRUST_300001_SM_1000_NS12placeholders2_1E:
	.zero		1
	.type		_ZN34_INTERNAL_e4456a04_4_k_cu_b2e54c314cuda3std3__45__cpo5beginE,@object
	.size		_ZN34_INTERNAL_e4456a04_4_k_cu_b2e54c314cuda3std3__45__cpo5beginE,(_ZN34_INTERNAL_e4456a04_4_k_cu_b2e54c314cuda3std6ranges3__45__cpo5beginE - _ZN34_INTERNAL_e4456a04_4_k_cu_b2e54c314cuda3std3__45__cpo5beginE)
_ZN34_INTERNAL_e4456a04_4_k_cu_b2e54c314cuda3std3__45__cpo5beginE:
	.zero		1
	.type		_ZN34_INTERNAL_e4456a04_4_k_cu_b2e54c314cuda3std6ranges3__45__cpo5beginE,@object
	.size		_ZN34_INTERNAL_e4456a04_4_k_cu_b2e54c314cuda3std6ranges3__45__cpo5beginE,(_ZN34_INTERNAL_e4456a04_4_k_cu_b2e54c316thrust24THRUST_300001_SM_1000_NS12placeholders2_5E - _ZN34_INTERNAL_e4456a04_4_k_cu_b2e54c314cuda3std6ranges3__45__cpo5beginE)
_ZN34_INTERNAL_e4456a04_4_k_cu_b2e54c314cuda3std6ranges3__45__cpo5beginE:
	.zero		1
	.type		_ZN34_INTERNAL_e4456a04_4_k_cu_b2e54c316thrust24THRUST_300001_SM_1000_NS12placeholders2_5E,@object
	.size		_ZN34_INTERNAL_e4456a04_4_k_cu_b2e54c316thrust24THRUST_300001_SM_1000_NS12placeholders2_5E,(_ZN34_INTERNAL_e4456a04_4_k_cu_b2e54c314cuda3std3__45__cpo6rbeginE - _ZN34_INTERNAL_e4456a04_4_k_cu_b2e54c316thrust24THRUST_300001_SM_1000_NS12placeholders2_5E)
_ZN34_INTERNAL_e4456a04_4_k_cu_b2e54c316thrust24THRUST_300001_SM_1000_NS12placeholders2_5E:
	.zero		1
	.type		_ZN34_INTERNAL_e4456a04_4_k_cu_b2e54c314cuda3std3__45__cpo6rbeginE,@object
	.size		_ZN34_INTERNAL_e4456a04_4_k_cu_b2e54c314cuda3std3__45__cpo6rbeginE,(_ZN34_INTERNAL_e4456a04_4_k_cu_b2e54c314cuda3std6ranges3__45__cpo7advanceE - _ZN34_INTERNAL_e4456a04_4_k_cu_b2e54c314cuda3std3__45__cpo6rbeginE)
_ZN34_INTERNAL_e4456a04_4_k_cu_b2e54c314cuda3std3__45__cpo6rbeginE:
	.zero		1
	.type		_ZN34_INTERNAL_e4456a04_4_k_cu_b2e54c314cuda3std6ranges3__45__cpo7advanceE,@object
	.size		_ZN34_INTERNAL_e4456a04_4_k_cu_b2e54c314cuda3std6ranges3__45__cpo7advanceE,(_ZN34_INTERNAL_e4456a04_4_k_cu_b2e54c314cuda3std3__47nulloptE - _ZN34_INTERNAL_e4456a04_4_k_cu_b2e54c314cuda3std6ranges3__45__cpo7advanceE)
_ZN34_INTERNAL_e4456a04_4_k_cu_b2e54c314cuda3std6ranges3__45__cpo7advanceE:
	.zero		1
	.type		_ZN34_INTERNAL_e4456a04_4_k_cu_b2e54c314cuda3std3__47nulloptE,@object
	.size		_ZN34_INTERNAL_e4456a04_4_k_cu_b2e54c314cuda3std3__47nulloptE,(_ZN34_INTERNAL_e4456a04_4_k_cu_b2e54c314cuda3std6ranges3__45__cpo8distanceE - _ZN34_INTERNAL_e4456a04_4_k_cu_b2e54c314cuda3std3__47nulloptE)
_ZN34_INTERNAL_e4456a04_4_k_cu_b2e54c314cuda3std3__47nulloptE:
	.zero		1
	.type		_ZN34_INTERNAL_e4456a04_4_k_cu_b2e54c314cuda3std6ranges3__45__cpo8distanceE,@object
	.size		_ZN34_INTERNAL_e4456a04_4_k_cu_b2e54c314cuda3std6ranges3__45__cpo8distanceE,(_ZN34_INTERNAL_e4456a04_4_k_cu_b2e54c316thrust24THRUST_300001_SM_1000_NS12placeholders3_10E - _ZN34_INTERNAL_e4456a04_4_k_cu_b2e54c314cuda3std6ranges3__45__cpo8distanceE)
_ZN34_INTERNAL_e4456a04_4_k_cu_b2e54c314cuda3std6ranges3__45__cpo8distanceE:
	.zero		1
	.type		_ZN34_INTERNAL_e4456a04_4_k_cu_b2e54c316thrust24THRUST_300001_SM_1000_NS12placeholders3_10E,@object
	.size		_ZN34_INTERNAL_e4456a04_4_k_cu_b2e54c316thrust24THRUST_300001_SM_1000_NS12placeholders3_10E,(_ZN34_INTERNAL_e4456a04_4_k_cu_b2e54c314cuda3std3__419piecewise_constructE - _ZN34_INTERNAL_e4456a04_4_k_cu_b2e54c316thrust24THRUST_300001_SM_1000_NS12placeholders3_10E)
_ZN34_INTERNAL_e4456a04_4_k_cu_b2e54c316thrust24THRUST_300001_SM_1000_NS12placeholders3_10E:
	.zero		1
	.type		_ZN34_INTERNAL_e4456a04_4_k_cu_b2e54c314cuda3std3__419piecewise_constructE,@object
	.size		_ZN34_INTERNAL_e4456a04_4_k_cu_b2e54c314cuda3std3__419piecewise_constructE,(_ZN34_INTERNAL_e4456a04_4_k_cu_b2e54c314cuda3std6ranges3__45__cpo5cdataE - _ZN34_INTERNAL_e4456a04_4_k_cu_b2e54c314cuda3std3__419piecewise_constructE)
_ZN34_INTERNAL_e4456a04_4_k_cu_b2e54c314cuda3std3__419piecewise_constructE:
	.zero		1
	.type		_ZN34_INTERNAL_e4456a04_4_k_cu_b2e54c314cuda3std6ranges3__45__cpo5cdataE,@object
	.size		_ZN34_INTERNAL_e4456a04_4_k_cu_b2e54c314cuda3std6ranges3__45__cpo5cdataE,(_ZN34_INTERNAL_e4456a04_4_k_cu_b2e54c316thrust24THRUST_300001_SM_1000_NS12placeholders2_2E - _ZN34_INTERNAL_e4456a04_4_k_cu_b2e54c314cuda3std6ranges3__45__cpo5cdataE)
_ZN34_INTERNAL_e4456a04_4_k_cu_b2e54c314cuda3std6ranges3__45__cpo5cdataE:
	.zero		1
	.type		_ZN34_INTERNAL_e4456a04_4_k_cu_b2e54c316thrust24THRUST_300001_SM_1000_NS12placeholders2_2E,@object
	.size		_ZN34_INTERNAL_e4456a04_4_k_cu_b2e54c316thrust24THRUST_300001_SM_1000_NS12placeholders2_2E,(_ZN34_INTERNAL_e4456a04_4_k_cu_b2e54c314cuda3std3__45__cpo3endE - _ZN34_INTERNAL_e4456a04_4_k_cu_b2e54c316thrust24THRUST_300001_SM_1000_NS12placeholders2_2E)
_ZN34_INTERNAL_e4456a04_4_k_cu_b2e54c316thrust24THRUST_300001_SM_1000_NS12placeholders2_2E:
	.zero		1
	.type		_ZN34_INTERNAL_e4456a04_4_k_cu_b2e54c314cuda3std3__45__cpo3endE,@object
	.size		_ZN34_INTERNAL_e4456a04_4_k_cu_b2e54c314cuda3std3__45__cpo3endE,(_ZN34_INTERNAL_e4456a04_4_k_cu_b2e54c314cuda3std6ranges3__45__cpo3endE - _ZN34_INTERNAL_e4456a04_4_k_cu_b2e54c314cuda3std3__45__cpo3endE)
_ZN34_INTERNAL_e4456a04_4_k_cu_b2e54c314cuda3std3__45__cpo3endE:
	.zero		1
	.type		_ZN34_INTERNAL_e4456a04_4_k_cu_b2e54c314cuda3std6ranges3__45__cpo3endE,@object
	.size		_ZN34_INTERNAL_e4456a04_4_k_cu_b2e54c314cuda3std6ranges3__45__cpo3endE,(_ZN34_INTERNAL_e4456a04_4_k_cu_b2e54c316thrust24THRUST_300001_SM_1000_NS12placeholders2_6E - _ZN34_INTERNAL_e4456a04_4_k_cu_b2e54c314cuda3std6ranges3__45__cpo3endE)
_ZN34_INTERNAL_e4456a04_4_k_cu_b2e54c314cuda3std6ranges3__45__cpo3endE:
	.zero		1
	.type		_ZN34_INTERNAL_e4456a04_4_k_cu_b2e54c316thrust24THRUST_300001_SM_1000_NS12placeholders2_6E,@object
	.size		_ZN34_INTERNAL_e4456a04_4_k_cu_b2e54c316thrust24THRUST_300001_SM_1000_NS12placeholders2_6E,(_ZN34_INTERNAL_e4456a04_4_k_cu_b2e54c314cuda3std3__45__cpo4rendE - _ZN34_INTERNAL_e4456a04_4_k_cu_b2e54c316thrust24THRUST_300001_SM_1000_NS12placeholders2_6E)
_ZN34_INTERNAL_e4456a04_4_k_cu_b2e54c316thrust24THRUST_300001_SM_1000_NS12placeholders2_6E:
	.zero		1
	.type		_ZN34_INTERNAL_e4456a04_4_k_cu_b2e54c314cuda3std3__45__cpo4rendE,@object
	.size		_ZN34_INTERNAL_e4456a04_4_k_cu_b2e54c314cuda3std3__45__cpo4rendE,(_ZN34_INTERNAL_e4456a04_4_k_cu_b2e54c314cuda3std6ranges3__45__cpo9iter_swapE - _ZN34_INTERNAL_e4456a04_4_k_cu_b2e54c314cuda3std3__45__cpo4rendE)
_ZN34_INTERNAL_e4456a04_4_k_cu_b2e54c314cuda3std3__45__cpo4rendE:
	.zero		1
	.type		_ZN34_INTERNAL_e4456a04_4_k_cu_b2e54c314cuda3std6ranges3__45__cpo9iter_swapE,@object
	.size		_ZN34_INTERNAL_e4456a04_4_k_cu_b2e54c314cuda3std6ranges3__45__cpo9iter_swapE,(_ZN34_INTERNAL_e4456a04_4_k_cu_b2e54c314cuda3std3__48unexpectE - _ZN34_INTERNAL_e4456a04_4_k_cu_b2e54c314cuda3std6ranges3__45__cpo9iter_swapE)
_ZN34_INTERNAL_e4456a04_4_k_cu_b2e54c314cuda3std6ranges3__45__cpo9iter_swapE:
	.zero		1
	.type		_ZN34_INTERNAL_e4456a04_4_k_cu_b2e54c314cuda3std3__48unexpectE,@object
	.size		_ZN34_INTERNAL_e4456a04_4_k_cu_b2e54c314cuda3std3__48unexpectE,(_ZN34_INTERNAL_e4456a04_4_k_cu_b2e54c316thrust24THRUST_300001_SM_1000_NS8cuda_cub3parE - _ZN34_INTERNAL_e4456a04_4_k_cu_b2e54c314cuda3std3__48unexpectE)
_ZN34_INTERNAL_e4456a04_4_k_cu_b2e54c314cuda3std3__48unexpectE:
	.zero		1
	.type		_ZN34_INTERNAL_e4456a04_4_k_cu_b2e54c316thrust24THRUST_300001_SM_1000_NS8cuda_cub3parE,@object
	.size		_ZN34_INTERNAL_e4456a04_4_k_cu_b2e54c316thrust24THRUST_300001_SM_1000_NS8cuda_cub3parE,(_ZN34_INTERNAL_e4456a04_4_k_cu_b2e54c316thrust24THRUST_300001_SM_1000_NS12placeholders2_4E - _ZN34_INTERNAL_e4456a04_4_k_cu_b2e54c316thrust24THRUST_300001_SM_1000_NS8cuda_cub3parE)
_ZN34_INTERNAL_e4456a04_4_k_cu_b2e54c316thrust24THRUST_300001_SM_1000_NS8cuda_cub3parE:
	.zero		1
	.type		_ZN34_INTERNAL_e4456a04_4_k_cu_b2e54c316thrust24THRUST_300001_SM_1000_NS12placeholders2_4E,@object
	.size		_ZN34_INTERNAL_e4456a04_4_k_cu_b2e54c316thrust24THRUST_300001_SM_1000_NS12placeholders2_4E,(_ZN34_INTERNAL_e4456a04_4_k_cu_b2e54c314cuda3std3__45__cpo4cendE - _ZN34_INTERNAL_e4456a04_4_k_cu_b2e54c316thrust24THRUST_300001_SM_1000_NS12placeholders2_4E)
_ZN34_INTERNAL_e4456a04_4_k_cu_b2e54c316thrust24THRUST_300001_SM_1000_NS12placeholders2_4E:
	.zero		1
	.type		_ZN34_INTERNAL_e4456a04_4_k_cu_b2e54c314cuda3std3__45__cpo4cendE,@object
	.size		_ZN34_INTERNAL_e4456a04_4_k_cu_b2e54c314cuda3std3__45__cpo4cendE,(_ZN34_INTERNAL_e4456a04_4_k_cu_b2e54c314cuda3std6ranges3__45__cpo4cendE - _ZN34_INTERNAL_e4456a04_4_k_cu_b2e54c314cuda3std3__45__cpo4cendE)
_ZN34_INTERNAL_e4456a04_4_k_cu_b2e54c314cuda3std3__45__cpo4cendE:
	.zero		1
	.type		_ZN34_INTERNAL_e4456a04_4_k_cu_b2e54c314cuda3std6ranges3__45__cpo4cendE,@object
	.size		_ZN34_INTERNAL_e4456a04_4_k_cu_b2e54c314cuda3std6ranges3__45__cpo4cendE,(_ZN34_INTERNAL_e4456a04_4_k_cu_b2e54c314cuda3std3__420unreachable_sentinelE - _ZN34_INTERNAL_e4456a04_4_k_cu_b2e54c314cuda3std6ranges3__45__cpo4cendE)
_ZN34_INTERNAL_e4456a04_4_k_cu_b2e54c314cuda3std6ranges3__45__cpo4cendE:
	.zero		1
	.type		_ZN34_INTERNAL_e4456a04_4_k_cu_b2e54c314cuda3std3__420unreachable_sentinelE,@object
	.size		_ZN34_INTERNAL_e4456a04_4_k_cu_b2e54c314cuda3std3__420unreachable_sentinelE,(_ZN34_INTERNAL_e4456a04_4_k_cu_b2e54c314cuda3std6ranges3__45__cpo5ssizeE - _ZN34_INTERNAL_e4456a04_4_k_cu_b2e54c314cuda3std3__420unreachable_sentinelE)
_ZN34_INTERNAL_e4456a04_4_k_cu_b2e54c314cuda3std3__420unreachable_sentinelE:
	.zero		1
	.type		_ZN34_INTERNAL_e4456a04_4_k_cu_b2e54c314cuda3std6ranges3__45__cpo5ssizeE,@object
	.size		_ZN34_INTERNAL_e4456a04_4_k_cu_b2e54c314cuda3std6ranges3__45__cpo5ssizeE,(_ZN34_INTERNAL_e4456a04_4_k_cu_b2e54c316thrust24THRUST_300001_SM_1000_NS12placeholders2_8E - _ZN34_INTERNAL_e4456a04_4_k_cu_b2e54c314cuda3std6ranges3__45__cpo5ssizeE)
_ZN34_INTERNAL_e4456a04_4_k_cu_b2e54c314cuda3std6ranges3__45__cpo5ssizeE:
	.zero		1
	.type		_ZN34_INTERNAL_e4456a04_4_k_cu_b2e54c316thrust24THRUST_300001_SM_1000_NS12placeholders2_8E,@object
	.size		_ZN34_INTERNAL_e4456a04_4_k_cu_b2e54c316thrust24THRUST_300001_SM_1000_NS12placeholders2_8E,(_ZN34_INTERNAL_e4456a04_4_k_cu_b2e54c314cuda3std3__45__cpo5crendE - _ZN34_INTERNAL_e4456a04_4_k_cu_b2e54c316thrust24THRUST_300001_SM_1000_NS12placeholders2_8E)
_ZN34_INTERNAL_e4456a04_4_k_cu_b2e54c316thrust24THRUST_300001_SM_1000_NS12placeholders2_8E:
	.zero		1
	.type		_ZN34_INTERNAL_e4456a04_4_k_cu_b2e54c314cuda3std3__45__cpo5crendE,@object
	.size		_ZN34_INTERNAL_e4456a04_4_k_cu_b2e54c314cuda3std3__45__cpo5crendE,(_ZN34_INTERNAL_e4456a04_4_k_cu_b2e54c314cuda3std6ranges3__45__cpo4prevE - _ZN34_INTERNAL_e4456a04_4_k_cu_b2e54c314cuda3std3__45__cpo5crendE)
_ZN34_INTERNAL_e4456a04_4_k_cu_b2e54c314cuda3std3__45__cpo5crendE:
	.zero		1
	.type		_ZN34_INTERNAL_e4456a04_4_k_cu_b2e54c314cuda3std6ranges3__45__cpo4prevE,@object
	.size		_ZN34_INTERNAL_e4456a04_4_k_cu_b2e54c314cuda3std6ranges3__45__cpo4prevE,(_ZN34_INTERNAL_e4456a04_4_k_cu_b2e54c314cuda3std6ranges3__45__cpo9iter_moveE - _ZN34_INTERNAL_e4456a04_4_k_cu_b2e54c314cuda3std6ranges3__45__cpo4prevE)
_ZN34_INTERNAL_e4456a04_4_k_cu_b2e54c314cuda3std6ranges3__45__cpo4prevE:
	.zero		1
	.type		_ZN34_INTERNAL_e4456a04_4_k_cu_b2e54c314cuda3std6ranges3__45__cpo9iter_moveE,@object
	.size		_ZN34_INTERNAL_e4456a04_4_k_cu_b2e54c314cuda3std6ranges3__45__cpo9iter_moveE,(_ZN34_INTERNAL_e4456a04_4_k_cu_b2e54c316thrust24THRUST_300001_SM_1000_NS6system6detail10sequential3seqE - _ZN34_INTERNAL_e4456a04_4_k_cu_b2e54c314cuda3std6ranges3__45__cpo9iter_moveE)
_ZN34_INTERNAL_e4456a04_4_k_cu_b2e54c314cuda3std6ranges3__45__cpo9iter_moveE:
	.zero		1
	.type		_ZN34_INTERNAL_e4456a04_4_k_cu_b2e54c316thrust24THRUST_300001_SM_1000_NS6system6detail10sequential3seqE,@object
	.size		_ZN34_INTERNAL_e4456a04_4_k_cu_b2e54c316thrust24THRUST_300001_SM_1000_NS6system6detail10sequential3seqE,(.L_31 - _ZN34_INTERNAL_e4456a04_4_k_cu_b2e54c316thrust24THRUST_300001_SM_1000_NS6system6detail10sequential3seqE)
_ZN34_INTERNAL_e4456a04_4_k_cu_b2e54c316thrust24THRUST_300001_SM_1000_NS6system6detail10sequential3seqE:
	.zero		1
.L_31:


//--------------------- .nv.constant0._ZN3cub18CUB_300001_SM_10006detail8for_each13static_kernelINS2_12policy_hub_t12policy_500_tElN6thrust24THRUST_300001_SM_1000_NS8cuda_cub6__fill7functorINS7_6detail15normal_iteratorINS7_10device_ptrIiEEEEiEEEEvT0_T1_ --------------------------
	.section	.nv.constant0._ZN3cub18CUB_300001_SM_10006detail8for_each13static_kernelINS2_12policy_hub_t12policy_500_tElN6thrust24THRUST_300001_SM_1000_NS8cuda_cub6__fill7functorINS7_6detail15normal_iteratorINS7_10device_ptrIiEEEEiEEEEvT0_T1_,"a",@progbits
	.sectionflags	@""
	.align	4
.nv.constant0._ZN3cub18CUB_300001_SM_10006detail8for_each13static_kernelINS2_12policy_hub_t12policy_500_tElN6thrust24THRUST_300001_SM_1000_NS8cuda_cub6__fill7functorINS7_6detail15normal_iteratorINS7_10device_ptrIiEEEEiEEEEvT0_T1_:
	.zero		920


//--------------------- .nv.constant0._ZN3cub18CUB_300001_SM_10006detail8for_each13static_kernelINS2_12policy_hub_t12policy_500_tEmN6thrust24THRUST_300001_SM_1000_NS8cuda_cub20__uninitialized_fill7functorINS7_10device_ptrIiEEiEEEEvT0_T1_ --------------------------
	.section	.nv.constant0._ZN3cub18CUB_300001_SM_10006detail8for_each13static_kernelINS2_12policy_hub_t12policy_500_tEmN6thrust24THRUST_300001_SM_1000_NS8cuda_cub20__uninitialized_fill7functorINS7_10device_ptrIiEEiEEEEvT0_T1_,"a",@progbits
	.sectionflags	@""
	.align	4
.nv.constant0._ZN3cub18CUB_300001_SM_10006detail8for_each13static_kernelINS2_12policy_hub_t12policy_500_tEmN6thrust24THRUST_300001_SM_1000_NS8cuda_cub20__uninitialized_fill7functorINS7_10device_ptrIiEEiEEEEvT0_T1_:
	.zero		920


//--------------------- .nv.constant0._ZN3cub18CUB_300001_SM_10006detail8for_each13static_kernelINS2_12policy_hub_t12policy_500_tEmN6thrust24THRUST_300001_SM_1000_NS8cuda_cub6__fill7functorINS7_6detail15normal_iteratorINS7_10device_ptrIiEEEEiEEEEvT0_T1_ --------------------------
	.section	.nv.constant0._ZN3cub18CUB_300001_SM_10006detail8for_each13static_kernelINS2_12policy_hub_t12policy_500_tEmN6thrust24THRUST_300001_SM_1000_NS8cuda_cub6__fill7functorINS7_6detail15normal_iteratorINS7_10device_ptrIiEEEEiEEEEvT0_T1_,"a",@progbits
	.sectionflags	@""
	.align	4
.nv.constant0._ZN3cub18CUB_300001_SM_10006detail8for_each13static_kernelINS2_12policy_hub_t12policy_500_tEmN6thrust24THRUST_300001_SM_1000_NS8cuda_cub6__fill7functorINS7_6detail15normal_iteratorINS7_10device_ptrIiEEEEiEEEEvT0_T1_:
	.zero		920


//--------------------- .nv.constant0._ZN3cub18CUB_300001_SM_10006detail8for_each13static_kernelINS2_12policy_hub_t12policy_500_tElN6thrust24THRUST_300001_SM_1000_NS8cuda_cub6__fill7functorINS7_6detail15normal_iteratorINS7_10device_ptrIdEEEEdEEEEvT0_T1_ --------------------------
	.section	.nv.constant0._ZN3cub18CUB_300001_SM_10006detail8for_each13static_kernelINS2_12policy_hub_t12policy_500_tElN6thrust24THRUST_300001_SM_1000_NS8cuda_cub6__fill7functorINS7_6detail15normal_iteratorINS7_10device_ptrIdEEEEdEEEEvT0_T1_,"a",@progbits
	.sectionflags	@""
	.align	4
.nv.constant0._ZN3cub18CUB_300001_SM_10006detail8for_each13static_kernelINS2_12policy_hub_t12policy_500_tElN6thrust24THRUST_300001_SM_1000_NS8cuda_cub6__fill7functorINS7_6detail15normal_iteratorINS7_10device_ptrIdEEEEdEEEEvT0_T1_:
	.zero		920


//--------------------- .nv.constant0._ZN3cub18CUB_300001_SM_10006detail8for_each13static_kernelINS2_12policy_hub_t12policy_500_tEmN6thrust24THRUST_300001_SM_1000_NS8cuda_cub20__uninitialized_fill7functorINS7_10device_ptrIdEEdEEEEvT0_T1_ --------------------------
	.section	.nv.constant0._ZN3cub18CUB_300001_SM_10006detail8for_each13static_kernelINS2_12policy_hub_t12policy_500_tEmN6thrust24THRUST_300001_SM_1000_NS8cuda_cub20__uninitialized_fill7functorINS7_10device_ptrIdEEdEEEEvT0_T1_,"a",@progbits
	.sectionflags	@""
	.align	4
.nv.constant0._ZN3cub18CUB_300001_SM_10006detail8for_each13static_kernelINS2_12policy_hub_t12policy_500_tEmN6thrust24THRUST_300001_SM_1000_NS8cuda_cub20__uninitialized_fill7functorINS7_10device_ptrIdEEdEEEEvT0_T1_:
	.zero		920


//--------------------- .nv.constant0._ZN3cub18CUB_300001_SM_10006detail8for_each13static_kernelINS2_12policy_hub_t12policy_500_tEmN6thrust24THRUST_300001_SM_1000_NS8cuda_cub6__fill7functorINS7_6detail15normal_iteratorINS7_10device_ptrIdEEEEdEEEEvT0_T1_ --------------------------
	.section	.nv.constant0._ZN3cub18CUB_300001_SM_10006detail8for_each13static_kernelINS2_12policy_hub_t12policy_500_tEmN6thrust24THRUST_300001_SM_1000_NS8cuda_cub6__fill7functorINS7_6detail15normal_iteratorINS7_10device_ptrIdEEEEdEEEEvT0_T1_,"a",@progbits
	.sectionflags	@""
	.align	4
.nv.constant0._ZN3cub18CUB_300001_SM_10006detail8for_each13static_kernelINS2_12policy_hub_t12policy_500_tEmN6thrust24THRUST_300001_SM_1000_NS8cuda_cub6__fill7functorINS7_6detail15normal_iteratorINS7_10device_ptrIdEEEEdEEEEvT0_T1_:
	.zero		920


//--------------------- .nv.constant0._ZN3cub18CUB_300001_SM_10006detail11EmptyKernelIvEEvv --------------------------
	.section	.nv.constant0._ZN3cub18CUB_300001_SM_10006detail11EmptyKernelIvEEvv,"a",@progbits
	.sectionflags	@""
	.align	4
.nv.constant0._ZN3cub18CUB_300001_SM_10006detail11EmptyKernelIvEEvv:
	.zero		896


//--------------------- .nv.constant0._Z7kernel1PdS_ --------------------------
	.section	.nv.constant0._Z7kernel1PdS_,"a",@progbits
	.sectionflags	@""
	.align	4
.nv.constant0._Z7kernel1PdS_:
	.zero		912


//--------------------- .nv.constant0._Z11move_kernelPdS_S_S_Pii --------------------------
	.section	.nv.constant0._Z11move_kernelPdS_S_S_Pii,"a",@progbits
	.sectionflags	@""
	.align	4
.nv.constant0._Z11move_kernelPdS_S_S_Pii:
	.zero		940


//--------------------- SYMBOLS --------------------------

	.type		.nv.reservedSmem.offset0,@object
	.size		.nv.reservedSmem.offset0,0x4
	.type		vprintf,@function
